	.target	sm_90a

	.elftype	@"ET_EXEC"


//--------------------- .note.nv.tkinfo           --------------------------
	.section	.note.nv.tkinfo,"",@"SHT_NOTE"
	.sectionflags	@"SHF_NOTE_NV_TKINFO"
	.tkinfo
        /*0018*/ 	.word	0x00000002
        /*0030*/ 	.string	""
        /*0030*/ 	.string	"ptxas"
        /*0030*/ 	.string	"Cuda compilation tools, release 13.0, V13.0.88"
        /*0030*/ 	.string	"Build cuda_13.0.r13.0/compiler.36424714_0"
        /*0030*/ 	.string	"-arch sm_90a -m 64 "



//--------------------- .note.nv.cuinfo           --------------------------
	.section	.note.nv.cuinfo,"",@"SHT_NOTE"
	.sectionflags	@"SHF_NOTE_NV_CUINFO"
        /*0018*/ 	.short	0x0002
        /*001a*/ 	.short	0x005a
        /*001c*/ 	.short	0x0082
	.zero		2


//--------------------- .nv.info                  --------------------------
	.section	.nv.info,"",@"SHT_CUDA_INFO"
	.align	4


	//----- nvinfo : EIATTR_REGCOUNT
	.align		4
        /*0000*/ 	.byte	0x04, 0x2f
        /*0002*/ 	.short	(.L_12 - .L_11)
	.align		4
.L_11:
        /*0004*/ 	.word	index@(_ZN7cutlass13device_kernelINS_4gemm6kernel13GemmUniversalIN4cute5tupleIJiiiiEEENS1_10collective13CollectiveMmaINS1_37MainloopSm90TmaGmmaWarpSpecializedFP8ILi4ENS5_IJNS4_1CILi2EEESB_NSA_ILi1EEEEEENS1_32KernelTmaWarpSpecializedPingpongEEENS5_IJNSA_ILi64EEESG_SG_EEENS_12float_e5m2_tENS5_IJlSC_lEEESI_SJ_NS4_8TiledMMAINS4_8MMA_AtomIJNS4_4SM904GMMA30MMA_64x64x32_F32E5M2E5M2_SS_TNILNSN_7ScaleInE1ELSP_1EEEEEENS4_6LayoutINS5_IJSC_SC_SC_EEENS5_IJNSA_ILi0EEESU_SU_EEEEENS5_IJNS4_10UnderscoreESX_SX_EEEEENS4_23SM90_TMA_LOAD_MULTICASTENS4_14ComposedLayoutINS4_7SwizzleILi2ELi4ELi3EEENS4_18smem_ptr_flag_bitsILi8EEENSS_INS5_IJNSA_ILi8EEESG_EEENS5_IJSG_SC_EEEEEEEvNS4_8identityES10_S1A_vS1B_EENS_8epilogue10collective6detail29Sm90TmaWarpSpecializedAdapterINS1E_15DefaultEpilogueISI_SJ_SJ_NS1D_6thread17LinearCombinationISI_Li1EffLNS1I_9ScaleType4KindE0ELNS_15FloatRoundStyleE2ESI_EENS1_15EpilogueDefaultEEEEEvvEEEEvNT_6ParamsE)
        /*0008*/ 	.word	0x000000a8


	//----- nvinfo : EIATTR_FRAME_SIZE
	.align		4
.L_12:
        /*000c*/ 	.byte	0x04, 0x11
        /*000e*/ 	.short	(.L_14 - .L_13)
	.align		4
.L_13:
        /*0010*/ 	.word	index@(_ZN7cutlass13device_kernelINS_4gemm6kernel13GemmUniversalIN4cute5tupleIJiiiiEEENS1_10collective13CollectiveMmaINS1_37MainloopSm90TmaGmmaWarpSpecializedFP8ILi4ENS5_IJNS4_1CILi2EEESB_NSA_ILi1EEEEEENS1_32KernelTmaWarpSpecializedPingpongEEENS5_IJNSA_ILi64EEESG_SG_EEENS_12float_e5m2_tENS5_IJlSC_lEEESI_SJ_NS4_8TiledMMAINS4_8MMA_AtomIJNS4_4SM904GMMA30MMA_64x64x32_F32E5M2E5M2_SS_TNILNSN_7ScaleInE1ELSP_1EEEEEENS4_6LayoutINS5_IJSC_SC_SC_EEENS5_IJNSA_ILi0EEESU_SU_EEEEENS5_IJNS4_10UnderscoreESX_SX_EEEEENS4_23SM90_TMA_LOAD_MULTICASTENS4_14ComposedLayoutINS4_7SwizzleILi2ELi4ELi3EEENS4_18smem_ptr_flag_bitsILi8EEENSS_INS5_IJNSA_ILi8EEESG_EEENS5_IJSG_SC_EEEEEEEvNS4_8identityES10_S1A_vS1B_EENS_8epilogue10collective6detail29Sm90TmaWarpSpecializedAdapterINS1E_15DefaultEpilogueISI_SJ_SJ_NS1D_6thread17LinearCombinationISI_Li1EffLNS1I_9ScaleType4KindE0ELNS_15FloatRoundStyleE2ESI_EENS1_15EpilogueDefaultEEEEEvvEEEEvNT_6ParamsE)
        /*0014*/ 	.word	0x00000000


	//----- nvinfo : EIATTR_MIN_STACK_SIZE
	.align		4
.L_14:
        /*0018*/ 	.byte	0x04, 0x12
        /*001a*/ 	.short	(.L_16 - .L_15)
	.align		4
.L_15:
        /*001c*/ 	.word	index@(_ZN7cutlass13device_kernelINS_4gemm6kernel13GemmUniversalIN4cute5tupleIJiiiiEEENS1_10collective13CollectiveMmaINS1_37MainloopSm90TmaGmmaWarpSpecializedFP8ILi4ENS5_IJNS4_1CILi2EEESB_NSA_ILi1EEEEEENS1_32KernelTmaWarpSpecializedPingpongEEENS5_IJNSA_ILi64EEESG_SG_EEENS_12float_e5m2_tENS5_IJlSC_lEEESI_SJ_NS4_8TiledMMAINS4_8MMA_AtomIJNS4_4SM904GMMA30MMA_64x64x32_F32E5M2E5M2_SS_TNILNSN_7ScaleInE1ELSP_1EEEEEENS4_6LayoutINS5_IJSC_SC_SC_EEENS5_IJNSA_ILi0EEESU_SU_EEEEENS5_IJNS4_10UnderscoreESX_SX_EEEEENS4_23SM90_TMA_LOAD_MULTICASTENS4_14ComposedLayoutINS4_7SwizzleILi2ELi4ELi3EEENS4_18smem_ptr_flag_bitsILi8EEENSS_INS5_IJNSA_ILi8EEESG_EEENS5_IJSG_SC_EEEEEEEvNS4_8identityES10_S1A_vS1B_EENS_8epilogue10collective6detail29Sm90TmaWarpSpecializedAdapterINS1E_15DefaultEpilogueISI_SJ_SJ_NS1D_6thread17LinearCombinationISI_Li1EffLNS1I_9ScaleType4KindE0ELNS_15FloatRoundStyleE2ESI_EENS1_15EpilogueDefaultEEEEEvvEEEEvNT_6ParamsE)
        /*0020*/ 	.word	0x00000000
.L_16:


//--------------------- .nv.compat                --------------------------
	.section	.nv.compat,"",@"SHT_CUDA_COMPAT_INFO"
	.align	4
        /*0000*/ 	.byte	0x02, 0x09, 0x01, 0x00, 0x02, 0x02, 0x04, 0x00, 0x02, 0x05, 0x05, 0x00, 0x03, 0x07, 0x01, 0x01
        /*0010*/ 	.byte	0x02, 0x03, 0x01, 0x00, 0x02, 0x06, 0x01, 0x00, 0x04, 0x0b, 0x08, 0x00, 0x00, 0x00, 0x00, 0x00
        /*0020*/ 	.byte	0x00, 0x00, 0x00, 0x00


//--------------------- .nv.info._ZN7cutlass13device_kernelINS_4gemm6kernel13GemmUniversalIN4cute5tupleIJiiiiEEENS1_10collective13CollectiveMmaINS1_37MainloopSm90TmaGmmaWarpSpecializedFP8ILi4ENS5_IJNS4_1CILi2EEESB_NSA_ILi1EEEEEENS1_32KernelTmaWarpSpecializedPingpongEEENS5_IJNSA_ILi64EEESG_SG_EEENS_12float_e5m2_tENS5_IJlSC_lEEESI_SJ_NS4_8TiledMMAINS4_8MMA_AtomIJNS4_4SM904GMMA30MMA_64x64x32_F32E5M2E5M2_SS_TNILNSN_7ScaleInE1ELSP_1EEEEEENS4_6LayoutINS5_IJSC_SC_SC_EEENS5_IJNSA_ILi0EEESU_SU_EEEEENS5_IJNS4_10UnderscoreESX_SX_EEEEENS4_23SM90_TMA_LOAD_MULTICASTENS4_14ComposedLayoutINS4_7SwizzleILi2ELi4ELi3EEENS4_18smem_ptr_flag_bitsILi8EEENSS_INS5_IJNSA_ILi8EEESG_EEENS5_IJSG_SC_EEEEEEEvNS4_8identityES10_S1A_vS1B_EENS_8epilogue10collective6detail29Sm90TmaWarpSpecializedAdapterINS1E_15DefaultEpilogueISI_SJ_SJ_NS1D_6thread17LinearCombinationISI_Li1EffLNS1I_9ScaleType4KindE0ELNS_15FloatRoundStyleE2ESI_EENS1_15EpilogueDefaultEEEEEvvEEEEvNT_6ParamsE --------------------------
	.section	.nv.info._ZN7cutlass13device_kernelINS_4gemm6kernel13GemmUniversalIN4cute5tupleIJiiiiEEENS1_10collective13CollectiveMmaINS1_37MainloopSm90TmaGmmaWarpSpecializedFP8ILi4ENS5_IJNS4_1CILi2EEESB_NSA_ILi1EEEEEENS1_32KernelTmaWarpSpecializedPingpongEEENS5_IJNSA_ILi64EEESG_SG_EEENS_12float_e5m2_tENS5_IJlSC_lEEESI_SJ_NS4_8TiledMMAINS4_8MMA_AtomIJNS4_4SM904GMMA30MMA_64x64x32_F32E5M2E5M2_SS_TNILNSN_7ScaleInE1ELSP_1EEEEEENS4_6LayoutINS5_IJSC_SC_SC_EEENS5_IJNSA_ILi0EEESU_SU_EEEEENS5_IJNS4_10UnderscoreESX_SX_EEEEENS4_23SM90_TMA_LOAD_MULTICASTENS4_14ComposedLayoutINS4_7SwizzleILi2ELi4ELi3EEENS4_18smem_ptr_flag_bitsILi8EEENSS_INS5_IJNSA_ILi8EEESG_EEENS5_IJSG_SC_EEEEEEEvNS4_8identityES10_S1A_vS1B_EENS_8epilogue10collective6detail29Sm90TmaWarpSpecializedAdapterINS1E_15DefaultEpilogueISI_SJ_SJ_NS1D_6thread17LinearCombinationISI_Li1EffLNS1I_9ScaleType4KindE0ELNS_15FloatRoundStyleE2ESI_EENS1_15EpilogueDefaultEEEEEvvEEEEvNT_6ParamsE,"",@"SHT_CUDA_INFO"
	.sectionflags	@""
	.align	4


	//----- nvinfo : EIATTR_CUDA_API_VERSION
	.align		4
        /*0000*/ 	.byte	0x04, 0x37
        /*0002*/ 	.short	(.L_18 - .L_17)
.L_17:
        /*0004*/ 	.word	0x00000082


	//----- nvinfo : EIATTR_KPARAM_INFO
	.align		4
.L_18:
        /*0008*/ 	.byte	0x04, 0x17
        /*000a*/ 	.short	(.L_20 - .L_19)
.L_19:
        /*000c*/ 	.word	0x00000000
        /*0010*/ 	.short	0x0000
        /*0012*/ 	.short	0x0070
        /*0014*/ 	.byte	0x00, 0xf0, 0x01, 0x10


	//----- nvinfo : EIATTR_SPARSE_MMA_MASK
	.align		4
.L_20:
        /*0018*/ 	.byte	0x03, 0x50
        /*001a*/ 	.short	0x0000


	//----- nvinfo : EIATTR_MAXREG_COUNT
	.align		4
        /*001c*/ 	.byte	0x03, 0x1b
        /*001e*/ 	.short	0x00a8


	//----- nvinfo : EIATTR_NUM_BARRIERS
	.align		4
        /*0020*/ 	.byte	0x02, 0x4c
        /*0022*/ 	.byte	0x01
	.zero		1


	//----- nvinfo : EIATTR_MERCURY_ISA_VERSION
	.align		4
        /*0024*/ 	.byte	0x03, 0x5f
        /*0026*/ 	.short	0x0101


	//----- nvinfo : EIATTR_INT_WARP_WIDE_INSTR_OFFSETS
	.align		4
        /*0028*/ 	.byte	0x04, 0x31
        /*002a*/ 	.short	(.L_22 - .L_21)


	//   ....[0]....
.L_21:
        /*002c*/ 	.word	0x00000580


	//   ....[1]....
        /*0030*/ 	.word	0x000005f0


	//   ....[2]....
        /*0034*/ 	.word	0x00000690


	//   ....[3]....
        /*0038*/ 	.word	0x000006a0


	//   ....[4]....
        /*003c*/ 	.word	0x000006b0


	//   ....[5]....
        /*0040*/ 	.word	0x000006d0


	//   ....[6]....
        /*0044*/ 	.word	0x000007f0


	//   ....[7]....
        /*0048*/ 	.word	0x00000800


	//   ....[8]....
        /*004c*/ 	.word	0x000028a0


	//----- nvinfo : EIATTR_COOP_GROUP_MASK_REGIDS
	.align		4
.L_22:
        /*0050*/ 	.byte	0x04, 0x29
        /*0052*/ 	.short	(.L_24 - .L_23)


	//   ....[0]....
.L_23:
        /*0054*/ 	.word	0xffffffff


	//   ....[1]....
        /*0058*/ 	.word	0xffffffff


	//   ....[2]....
        /*005c*/ 	.word	0xffffffff


	//   ....[3]....
        /*0060*/ 	.word	0xffffffff


	//   ....[4]....
        /*0064*/ 	.word	0xffffffff


	//   ....[5]....
        /*0068*/ 	.word	0xffffffff


	//   ....[6]....
        /*006c*/ 	.word	0xffffffff


	//----- nvinfo : EIATTR_COOP_GROUP_INSTR_OFFSETS
	.align		4
.L_24:
        /*0070*/ 	.byte	0x04, 0x28
        /*0072*/ 	.short	(.L_26 - .L_25)


	//   ....[0]....
.L_25:
        /*0074*/ 	.word	0x00000050


	//   ....[1]....
        /*0078*/ 	.word	0x00000080


	//   ....[2]....
        /*007c*/ 	.word	0x00000180


	//   ....[3]....
        /*0080*/ 	.word	0x000003a0


	//   ....[4]....
        /*0084*/ 	.word	0x000003e0


	//   ....[5]....
        /*0088*/ 	.word	0x00000490


	//   ....[6]....
        /*008c*/ 	.word	0x00000980


	//----- nvinfo : EIATTR_REG_RECONFIG
	.align		4
.L_26:
        /*0090*/ 	.byte	0x01, 0x54
	.zero		2


	//----- nvinfo : EIATTR_MBARRIER_INSTR_OFFSETS
	.align		4
        /*0094*/ 	.byte	0x04, 0x39
        /*0096*/ 	.short	(.L_28 - .L_27)


	//   ....[0]....
.L_27:
        /*0098*/ 	.word	0x00000300
        /*009c*/ 	.word	0x000000ff
        /*00a0*/ 	.word	0x00000000
        /*00a4*/ 	.short	0x0100
        /*00a6*/ 	.byte	0x0a
	.zero		1


	//   ....[1]....
        /*00a8*/ 	.word	0x00000310
        /*00ac*/ 	.word	0x000000ff
        /*00b0*/ 	.word	0x00000020
        /*00b4*/ 	.short	0x0100
        /*00b6*/ 	.byte	0x0a
	.zero		1


	//   ....[2]....
        /*00b8*/ 	.word	0x00000320
        /*00bc*/ 	.word	0x000000ff
        /*00c0*/ 	.word	0x00000008
        /*00c4*/ 	.short	0x0100
        /*00c6*/ 	.byte	0x0a
	.zero		1


	//   ....[3]....
        /*00c8*/ 	.word	0x00000330
        /*00cc*/ 	.word	0x000000ff
        /*00d0*/ 	.word	0x00000028
        /*00d4*/ 	.short	0x0100
        /*00d6*/ 	.byte	0x0a
	.zero		1


	//   ....[4]....
        /*00d8*/ 	.word	0x00000340
        /*00dc*/ 	.word	0x000000ff
        /*00e0*/ 	.word	0x00000010
        /*00e4*/ 	.short	0x0100
        /*00e6*/ 	.byte	0x0a
	.zero		1


	//   ....[5]....
        /*00e8*/ 	.word	0x00000350
        /*00ec*/ 	.word	0x000000ff
        /*00f0*/ 	.word	0x00000030
        /*00f4*/ 	.short	0x0100
        /*00f6*/ 	.byte	0x0a
	.zero		1


	//   ....[6]....
        /*00f8*/ 	.word	0x00000360
        /*00fc*/ 	.word	0x000000ff
        /*0100*/ 	.word	0x00000018
        /*0104*/ 	.short	0x0100
        /*0106*/ 	.byte	0x0a
	.zero		1


	//   ....[7]....
        /*0108*/ 	.word	0x00000370
        /*010c*/ 	.word	0x000000ff
        /*0110*/ 	.word	0x00000038
        /*0114*/ 	.short	0x0100
        /*0116*/ 	.byte	0x0a
	.zero		1


	//   ....[8]....
        /*0118*/ 	.word	0x00000840
        /*011c*/ 	.word	0x000000ff
        /*0120*/ 	.word	0x00000070
        /*0124*/ 	.short	0x0100
        /*0126*/ 	.byte	0x0e
	.zero		1


	//   ....[9]....
        /*0128*/ 	.word	0x00000890
        /*012c*/ 	.word	0x000000ff
        /*0130*/ 	.word	0x00000078
        /*0134*/ 	.short	0x0100
        /*0136*/ 	.byte	0x0e
	.zero		1


	//   ....[10]....
        /*0138*/ 	.word	0x000008c0
        /*013c*/ 	.word	0x000000ff
        /*0140*/ 	.word	0x00000050
        /*0144*/ 	.short	0x0100
        /*0146*/ 	.byte	0x0f
	.zero		1


	//   ....[11]....
        /*0148*/ 	.word	0x00000910
        /*014c*/ 	.word	0x000000ff
        /*0150*/ 	.word	0x00000058
        /*0154*/ 	.short	0x0100
        /*0156*/ 	.byte	0x0f
	.zero		1


	//   ....[12]....
        /*0158*/ 	.word	0x00000920
        /*015c*/ 	.word	0x000000ff
        /*0160*/ 	.word	0x00000060
        /*0164*/ 	.short	0x0100
        /*0166*/ 	.byte	0x0f
	.zero		1


	//   ....[13]....
        /*0168*/ 	.word	0x00000930
        /*016c*/ 	.word	0x000000ff
        /*0170*/ 	.word	0x00000068
        /*0174*/ 	.short	0x0100
        /*0176*/ 	.byte	0x0f
	.zero		1


	//   ....[14]....
        /*0178*/ 	.word	0x000017d0
        /*017c*/ 	.word	0x00000011
        /*0180*/ 	.word	0xfffffff8
        /*0184*/ 	.short	0x010a
        /*0186*/ 	.byte	0x3f
	.zero		1


	//   ....[15]....
        /*0188*/ 	.word	0x00001ab0
        /*018c*/ 	.word	0x000000ff
        /*0190*/ 	.word	0x00000000
        /*0194*/ 	.short	0x010a
        /*0196*/ 	.byte	0x04
	.zero		1


	//   ....[16]....
        /*0198*/ 	.word	0x00001af0
        /*019c*/ 	.word	0x000000ff
        /*01a0*/ 	.word	0x00000000
        /*01a4*/ 	.short	0x010a
        /*01a6*/ 	.byte	0x04
	.zero		1


	//   ....[17]....
        /*01a8*/ 	.word	0x00002070
        /*01ac*/ 	.word	0x000000ff
        /*01b0*/ 	.word	0x00000000
        /*01b4*/ 	.short	0x010a
        /*01b6*/ 	.byte	0x08
	.zero		1


	//   ....[18]....
        /*01b8*/ 	.word	0x000020b0
        /*01bc*/ 	.word	0x000000ff
        /*01c0*/ 	.word	0x00000000
        /*01c4*/ 	.short	0x010a
        /*01c6*/ 	.byte	0x08
	.zero		1


	//   ....[19]....
        /*01c8*/ 	.word	0x000024a0
        /*01cc*/ 	.word	0x0000000f
        /*01d0*/ 	.word	0x00000000
        /*01d4*/ 	.short	0x0101
        /*01d6*/ 	.byte	0x3f
	.zero		1


	//   ....[20]....
        /*01d8*/ 	.word	0x00002810
        /*01dc*/ 	.word	0x00000057
        /*01e0*/ 	.word	0x00000000
        /*01e4*/ 	.short	0x0101
        /*01e6*/ 	.byte	0x21
	.zero		1


	//   ....[21]....
        /*01e8*/ 	.word	0x00002920
        /*01ec*/ 	.word	0x0000000d
        /*01f0*/ 	.word	0x00000000
        /*01f4*/ 	.short	0x0101
        /*01f6*/ 	.byte	0x3f
	.zero		1


	//   ....[22]....
        /*01f8*/ 	.word	0x00002990
        /*01fc*/ 	.word	0x00000011
        /*0200*/ 	.word	0x00000008
        /*0204*/ 	.short	0x010a
        /*0206*/ 	.byte	0x3f
	.zero		1


	//   ....[23]....
        /*0208*/ 	.word	0x00005170
        /*020c*/ 	.word	0x00000012
        /*0210*/ 	.word	0x00000000
        /*0214*/ 	.short	0x0101
        /*0216*/ 	.byte	0x21
	.zero		1


	//   ....[24]....
        /*0218*/ 	.word	0x00005d00
        /*021c*/ 	.word	0x0000000d
        /*0220*/ 	.word	0x00000020
        /*0224*/ 	.short	0x010a
        /*0226*/ 	.byte	0x3f
	.zero		1


	//   ....[25]....
        /*0228*/ 	.word	0x000060d0
        /*022c*/ 	.word	0x00000003
        /*0230*/ 	.word	0x00000078
        /*0234*/ 	.short	0x0101
        /*0236*/ 	.byte	0x3f
	.zero		1


	//   ....[26]....
        /*0238*/ 	.word	0x00006860
        /*023c*/ 	.word	0x00000005
        /*0240*/ 	.word	0x00000000
        /*0244*/ 	.short	0x010a
        /*0246*/ 	.byte	0x3f
	.zero		1


	//   ....[27]....
        /*0248*/ 	.word	0x000068e0
        /*024c*/ 	.word	0x00000007
        /*0250*/ 	.word	0x00000000
        /*0254*/ 	.short	0x010a
        /*0256*/ 	.byte	0x3f
	.zero		1


	//   ....[28]....
        /*0258*/ 	.word	0x00006970
        /*025c*/ 	.word	0x00000006
        /*0260*/ 	.word	0x00000000
        /*0264*/ 	.short	0x010a
        /*0266*/ 	.byte	0x3f
	.zero		1


	//   ....[29]....
        /*0268*/ 	.word	0x00006a00
        /*026c*/ 	.word	0x00000003
        /*0270*/ 	.word	0x00000000
        /*0274*/ 	.short	0x010a
        /*0276*/ 	.byte	0x3f
	.zero		1


	//   ....[30]....
        /*0278*/ 	.word	0x00006a60
        /*027c*/ 	.word	0x00000011
        /*0280*/ 	.word	0xfffffff8
        /*0284*/ 	.short	0x010a
        /*0286*/ 	.byte	0x3f
	.zero		1


	//   ....[31]....
        /*0288*/ 	.word	0x00006ac0
        /*028c*/ 	.word	0x0000000d
        /*0290*/ 	.word	0x00000000
        /*0294*/ 	.short	0x010a
        /*0296*/ 	.byte	0x3f
	.zero		1


	//   ....[32]....
        /*0298*/ 	.word	0x00006b20
        /*029c*/ 	.word	0x0000000f
        /*02a0*/ 	.word	0x00000000
        /*02a4*/ 	.short	0x010a
        /*02a6*/ 	.byte	0x3f
	.zero		1


	//   ....[33]....
        /*02a8*/ 	.word	0x00006b70
        /*02ac*/ 	.word	0x00000011
        /*02b0*/ 	.word	0x00000008
        /*02b4*/ 	.short	0x010a
        /*02b6*/ 	.byte	0x3f
	.zero		1


	//   ....[34]....
        /*02b8*/ 	.word	0x00006c40
        /*02bc*/ 	.word	0x0000000d
        /*02c0*/ 	.word	0x00000020
        /*02c4*/ 	.short	0x010a
        /*02c6*/ 	.byte	0x3f
	.zero		1


	//   ....[35]....
        /*02c8*/ 	.word	0x00006d20
        /*02cc*/ 	.word	0x00000005
        /*02d0*/ 	.word	0x00000000
        /*02d4*/ 	.short	0x010a
        /*02d6*/ 	.byte	0x3f
	.zero		1


	//   ....[36]....
        /*02d8*/ 	.word	0x00006d70
        /*02dc*/ 	.word	0x00000007
        /*02e0*/ 	.word	0x00000000
        /*02e4*/ 	.short	0x010a
        /*02e6*/ 	.byte	0x3f
	.zero		1


	//   ....[37]....
        /*02e8*/ 	.word	0x00006dc0
        /*02ec*/ 	.word	0x00000006
        /*02f0*/ 	.word	0x00000000
        /*02f4*/ 	.short	0x010a
        /*02f6*/ 	.byte	0x3f
	.zero		1


	//----- nvinfo : EIATTR_NUM_MBARRIERS
	.align		4
.L_28:
        /*02f8*/ 	.byte	0x03, 0x38
        /*02fa*/ 	.short	0x000e


	//----- nvinfo : EIATTR_EXIT_INSTR_OFFSETS
	.align		4
        /*02fc*/ 	.byte	0x04, 0x1c
        /*02fe*/ 	.short	(.L_30 - .L_29)


	//   ....[0]....
.L_29:
        /*0300*/ 	.word	0x00001440


	//   ....[1]....
        /*0304*/ 	.word	0x000014a0


	//   ....[2]....
        /*0308*/ 	.word	0x00005920


	//   ....[3]....
        /*030c*/ 	.word	0x00005950


	//   ....[4]....
        /*0310*/ 	.word	0x00006a50


	//----- nvinfo : EIATTR_MAX_THREADS
	.align		4
.L_30:
        /*0314*/ 	.byte	0x04, 0x05
        /*0316*/ 	.short	(.L_32 - .L_31)
.L_31:
        /*0318*/ 	.word	0x00000180
        /*031c*/ 	.word	0x00000001
        /*0320*/ 	.word	0x00000001


	//----- nvinfo : EIATTR_CRS_STACK_SIZE
	.align		4
.L_32:
        /*0324*/ 	.byte	0x04, 0x1e
        /*0326*/ 	.short	(.L_34 - .L_33)
.L_33:
        /*0328*/ 	.word	0x00000000


	//----- nvinfo : EIATTR_CBANK_PARAM_SIZE
	.align		4
.L_34:
        /*032c*/ 	.byte	0x03, 0x19
        /*032e*/ 	.short	0x0470


	//----- nvinfo : EIATTR_PARAM_CBANK
	.align		4
        /*0330*/ 	.byte	0x04, 0x0a
        /*0332*/ 	.short	(.L_36 - .L_35)
	.align		4
.L_35:
        /*0334*/ 	.word	index@(.nv.constant0._ZN7cutlass13device_kernelINS_4gemm6kernel13GemmUniversalIN4cute5tupleIJiiiiEEENS1_10collective13CollectiveMmaINS1_37MainloopSm90TmaGmmaWarpSpecializedFP8ILi4ENS5_IJNS4_1CILi2EEESB_NSA_ILi1EEEEEENS1_32KernelTmaWarpSpecializedPingpongEEENS5_IJNSA_ILi64EEESG_SG_EEENS_12float_e5m2_tENS5_IJlSC_lEEESI_SJ_NS4_8TiledMMAINS4_8MMA_AtomIJNS4_4SM904GMMA30MMA_64x64x32_F32E5M2E5M2_SS_TNILNSN_7ScaleInE1ELSP_1EEEEEENS4_6LayoutINS5_IJSC_SC_SC_EEENS5_IJNSA_ILi0EEESU_SU_EEEEENS5_IJNS4_10UnderscoreESX_SX_EEEEENS4_23SM90_TMA_LOAD_MULTICASTENS4_14ComposedLayoutINS4_7SwizzleILi2ELi4ELi3EEENS4_18smem_ptr_flag_bitsILi8EEENSS_INS5_IJNSA_ILi8EEESG_EEENS5_IJSG_SC_EEEEEEEvNS4_8identityES10_S1A_vS1B_EENS_8epilogue10collective6detail29Sm90TmaWarpSpecializedAdapterINS1E_15DefaultEpilogueISI_SJ_SJ_NS1D_6thread17LinearCombinationISI_Li1EffLNS1I_9ScaleType4KindE0ELNS_15FloatRoundStyleE2ESI_EENS1_15EpilogueDefaultEEEEEvvEEEEvNT_6ParamsE)
        /*0338*/ 	.short	0x0210
        /*033a*/ 	.short	0x0470


	//----- nvinfo : EIATTR_SW_WAR
	.align		4
.L_36:
        /*033c*/ 	.byte	0x04, 0x36
        /*033e*/ 	.short	(.L_38 - .L_37)
.L_37:
        /*0340*/ 	.word	0x00000008
.L_38:


//--------------------- .nv.callgraph             --------------------------
	.section	.nv.callgraph,"",@"SHT_CUDA_CALLGRAPH"
	.align	4
	.sectionentsize	8
	.align		4
        /*0000*/ 	.word	0x00000000
	.align		4
        /*0004*/ 	.word	0xffffffff
	.align		4
        /*0008*/ 	.word	0x00000000
	.align		4
        /*000c*/ 	.word	0xfffffffe
	.align		4
        /*0010*/ 	.word	0x00000000
	.align		4
        /*0014*/ 	.word	0xfffffffd
	.align		4
        /*0018*/ 	.word	0x00000000
	.align		4
        /*001c*/ 	.word	0xfffffffc


//--------------------- .nv.constant4             --------------------------
	.section	.nv.constant4,"a",@progbits
	.align	8
	.align		8
.nv.constant4:
        /*0000*/ 	.dword	_ZN39_INTERNAL_f66efe58_4_k_cu_3e9f3ae0_51984cuda3std3__45__cpo5beginE
	.align		8
        /*0008*/ 	.dword	_ZN39_INTERNAL_f66efe58_4_k_cu_3e9f3ae0_51984cuda3std3__45__cpo3endE
	.align		8
        /*0010*/ 	.dword	_ZN39_INTERNAL_f66efe58_4_k_cu_3e9f3ae0_51984cuda3std3__45__cpo6cbeginE
	.align		8
        /*0018*/ 	.dword	_ZN39_INTERNAL_f66efe58_4_k_cu_3e9f3ae0_51984cuda3std3__45__cpo4cendE
	.align		8
        /*0020*/ 	.dword	_ZN39_INTERNAL_f66efe58_4_k_cu_3e9f3ae0_51984cuda3std3__441_GLOBAL__N__f66efe58_4_k_cu_3e9f3ae0_51986ignoreE
	.align		8
        /*0028*/ 	.dword	_ZN39_INTERNAL_f66efe58_4_k_cu_3e9f3ae0_51984cuda3std3__419piecewise_constructE
	.align		8
        /*0030*/ 	.dword	_ZN39_INTERNAL_f66efe58_4_k_cu_3e9f3ae0_51984cuda3std3__48in_placeE
	.align		8
        /*0038*/ 	.dword	_ZN39_INTERNAL_f66efe58_4_k_cu_3e9f3ae0_51984cuda3std6ranges3__45__cpo4swapE
	.align		8
        /*0040*/ 	.dword	_ZN39_INTERNAL_f66efe58_4_k_cu_3e9f3ae0_51984cuda3std6ranges3__45__cpo9iter_moveE
	.align		8
        /*0048*/ 	.dword	_ZN39_INTERNAL_f66efe58_4_k_cu_3e9f3ae0_51984cute7productE
	.align		8
        /*0050*/ 	.dword	_ZN39_INTERNAL_f66efe58_4_k_cu_3e9f3ae0_51984cute1_E


//--------------------- .text._ZN7cutlass13device_kernelINS_4gemm6kernel13GemmUniversalIN4cute5tupleIJiiiiEEENS1_10collective13CollectiveMmaINS1_37MainloopSm90TmaGmmaWarpSpecializedFP8ILi4ENS5_IJNS4_1CILi2EEESB_NSA_ILi1EEEEEENS1_32KernelTmaWarpSpecializedPingpongEEENS5_IJNSA_ILi64EEESG_SG_EEENS_12float_e5m2_tENS5_IJlSC_lEEESI_SJ_NS4_8TiledMMAINS4_8MMA_AtomIJNS4_4SM904GMMA30MMA_64x64x32_F32E5M2E5M2_SS_TNILNSN_7ScaleInE1ELSP_1EEEEEENS4_6LayoutINS5_IJSC_SC_SC_EEENS5_IJNSA_ILi0EEESU_SU_EEEEENS5_IJNS4_10UnderscoreESX_SX_EEEEENS4_23SM90_TMA_LOAD_MULTICASTENS4_14ComposedLayoutINS4_7SwizzleILi2ELi4ELi3EEENS4_18smem_ptr_flag_bitsILi8EEENSS_INS5_IJNSA_ILi8EEESG_EEENS5_IJSG_SC_EEEEEEEvNS4_8identityES10_S1A_vS1B_EENS_8epilogue10collective6detail29Sm90TmaWarpSpecializedAdapterINS1E_15DefaultEpilogueISI_SJ_SJ_NS1D_6thread17LinearCombinationISI_Li1EffLNS1I_9ScaleType4KindE0ELNS_15FloatRoundStyleE2ESI_EENS1_15EpilogueDefaultEEEEEvvEEEEvNT_6ParamsE --------------------------
	.section	.text._ZN7cutlass13device_kernelINS_4gemm6kernel13GemmUniversalIN4cute5tupleIJiiiiEEENS1_10collective13CollectiveMmaINS1_37MainloopSm90TmaGmmaWarpSpecializedFP8ILi4ENS5_IJNS4_1CILi2EEESB_NSA_ILi1EEEEEENS1_32KernelTmaWarpSpecializedPingpongEEENS5_IJNSA_ILi64EEESG_SG_EEENS_12float_e5m2_tENS5_IJlSC_lEEESI_SJ_NS4_8TiledMMAINS4_8MMA_AtomIJNS4_4SM904GMMA30MMA_64x64x32_F32E5M2E5M2_SS_TNILNSN_7ScaleInE1ELSP_1EEEEEENS4_6LayoutINS5_IJSC_SC_SC_EEENS5_IJNSA_ILi0EEESU_SU_EEEEENS5_IJNS4_10UnderscoreESX_SX_EEEEENS4_23SM90_TMA_LOAD_MULTICASTENS4_14ComposedLayoutINS4_7SwizzleILi2ELi4ELi3EEENS4_18smem_ptr_flag_bitsILi8EEENSS_INS5_IJNSA_ILi8EEESG_EEENS5_IJSG_SC_EEEEEEEvNS4_8identityES10_S1A_vS1B_EENS_8epilogue10collective6detail29Sm90TmaWarpSpecializedAdapterINS1E_15DefaultEpilogueISI_SJ_SJ_NS1D_6thread17LinearCombinationISI_Li1EffLNS1I_9ScaleType4KindE0ELNS_15FloatRoundStyleE2ESI_EENS1_15EpilogueDefaultEEEEEvvEEEEvNT_6ParamsE,"ax",@progbits
	.align	128
.text._ZN7cutlass13device_kernelINS_4gemm6kernel13GemmUniversalIN4cute5tupleIJiiiiEEENS1_10collective13CollectiveMmaINS1_37MainloopSm90TmaGmmaWarpSpecializedFP8ILi4ENS5_IJNS4_1CILi2EEESB_NSA_ILi1EEEEEENS1_32KernelTmaWarpSpecializedPingpongEEENS5_IJNSA_ILi64EEESG_SG_EEENS_12float_e5m2_tENS5_IJlSC_lEEESI_SJ_NS4_8TiledMMAINS4_8MMA_AtomIJNS4_4SM904GMMA30MMA_64x64x32_F32E5M2E5M2_SS_TNILNSN_7ScaleInE1ELSP_1EEEEEENS4_6LayoutINS5_IJSC_SC_SC_EEENS5_IJNSA_ILi0EEESU_SU_EEEEENS5_IJNS4_10UnderscoreESX_SX_EEEEENS4_23SM90_TMA_LOAD_MULTICASTENS4_14ComposedLayoutINS4_7SwizzleILi2ELi4ELi3EEENS4_18smem_ptr_flag_bitsILi8EEENSS_INS5_IJNSA_ILi8EEESG_EEENS5_IJSG_SC_EEEEEEEvNS4_8identityES10_S1A_vS1B_EENS_8epilogue10collective6detail29Sm90TmaWarpSpecializedAdapterINS1E_15DefaultEpilogueISI_SJ_SJ_NS1D_6thread17LinearCombinationISI_Li1EffLNS1I_9ScaleType4KindE0ELNS_15FloatRoundStyleE2ESI_EENS1_15EpilogueDefaultEEEEEvvEEEEvNT_6ParamsE:
        .type           _ZN7cutlass13device_kernelINS_4gemm6kernel13GemmUniversalIN4cute5tupleIJiiiiEEENS1_10collective13CollectiveMmaINS1_37MainloopSm90TmaGmmaWarpSpecializedFP8ILi4ENS5_IJNS4_1CILi2EEESB_NSA_ILi1EEEEEENS1_32KernelTmaWarpSpecializedPingpongEEENS5_IJNSA_ILi64EEESG_SG_EEENS_12float_e5m2_tENS5_IJlSC_lEEESI_SJ_NS4_8TiledMMAINS4_8MMA_AtomIJNS4_4SM904GMMA30MMA_64x64x32_F32E5M2E5M2_SS_TNILNSN_7ScaleInE1ELSP_1EEEEEENS4_6LayoutINS5_IJSC_SC_SC_EEENS5_IJNSA_ILi0EEESU_SU_EEEEENS5_IJNS4_10UnderscoreESX_SX_EEEEENS4_23SM90_TMA_LOAD_MULTICASTENS4_14ComposedLayoutINS4_7SwizzleILi2ELi4ELi3EEENS4_18smem_ptr_flag_bitsILi8EEENSS_INS5_IJNSA_ILi8EEESG_EEENS5_IJSG_SC_EEEEEEEvNS4_8identityES10_S1A_vS1B_EENS_8epilogue10collective6detail29Sm90TmaWarpSpecializedAdapterINS1E_15DefaultEpilogueISI_SJ_SJ_NS1D_6thread17LinearCombinationISI_Li1EffLNS1I_9ScaleType4KindE0ELNS_15FloatRoundStyleE2ESI_EENS1_15EpilogueDefaultEEEEEvvEEEEvNT_6ParamsE,@function
        .size           _ZN7cutlass13device_kernelINS_4gemm6kernel13GemmUniversalIN4cute5tupleIJiiiiEEENS1_10collective13CollectiveMmaINS1_37MainloopSm90TmaGmmaWarpSpecializedFP8ILi4ENS5_IJNS4_1CILi2EEESB_NSA_ILi1EEEEEENS1_32KernelTmaWarpSpecializedPingpongEEENS5_IJNSA_ILi64EEESG_SG_EEENS_12float_e5m2_tENS5_IJlSC_lEEESI_SJ_NS4_8TiledMMAINS4_8MMA_AtomIJNS4_4SM904GMMA30MMA_64x64x32_F32E5M2E5M2_SS_TNILNSN_7ScaleInE1ELSP_1EEEEEENS4_6LayoutINS5_IJSC_SC_SC_EEENS5_IJNSA_ILi0EEESU_SU_EEEEENS5_IJNS4_10UnderscoreESX_SX_EEEEENS4_23SM90_TMA_LOAD_MULTICASTENS4_14ComposedLayoutINS4_7SwizzleILi2ELi4ELi3EEENS4_18smem_ptr_flag_bitsILi8EEENSS_INS5_IJNSA_ILi8EEESG_EEENS5_IJSG_SC_EEEEEEEvNS4_8identityES10_S1A_vS1B_EENS_8epilogue10collective6detail29Sm90TmaWarpSpecializedAdapterINS1E_15DefaultEpilogueISI_SJ_SJ_NS1D_6thread17LinearCombinationISI_Li1EffLNS1I_9ScaleType4KindE0ELNS_15FloatRoundStyleE2ESI_EENS1_15EpilogueDefaultEEEEEvvEEEEvNT_6ParamsE,(.L_x_143 - _ZN7cutlass13device_kernelINS_4gemm6kernel13GemmUniversalIN4cute5tupleIJiiiiEEENS1_10collective13CollectiveMmaINS1_37MainloopSm90TmaGmmaWarpSpecializedFP8ILi4ENS5_IJNS4_1CILi2EEESB_NSA_ILi1EEEEEENS1_32KernelTmaWarpSpecializedPingpongEEENS5_IJNSA_ILi64EEESG_SG_EEENS_12float_e5m2_tENS5_IJlSC_lEEESI_SJ_NS4_8TiledMMAINS4_8MMA_AtomIJNS4_4SM904GMMA30MMA_64x64x32_F32E5M2E5M2_SS_TNILNSN_7ScaleInE1ELSP_1EEEEEENS4_6LayoutINS5_IJSC_SC_SC_EEENS5_IJNSA_ILi0EEESU_SU_EEEEENS5_IJNS4_10UnderscoreESX_SX_EEEEENS4_23SM90_TMA_LOAD_MULTICASTENS4_14ComposedLayoutINS4_7SwizzleILi2ELi4ELi3EEENS4_18smem_ptr_flag_bitsILi8EEENSS_INS5_IJNSA_ILi8EEESG_EEENS5_IJSG_SC_EEEEEEEvNS4_8identityES10_S1A_vS1B_EENS_8epilogue10collective6detail29Sm90TmaWarpSpecializedAdapterINS1E_15DefaultEpilogueISI_SJ_SJ_NS1D_6thread17LinearCombinationISI_Li1EffLNS1I_9ScaleType4KindE0ELNS_15FloatRoundStyleE2ESI_EENS1_15EpilogueDefaultEEEEEvvEEEEvNT_6ParamsE)
        .other          _ZN7cutlass13device_kernelINS_4gemm6kernel13GemmUniversalIN4cute5tupleIJiiiiEEENS1_10collective13CollectiveMmaINS1_37MainloopSm90TmaGmmaWarpSpecializedFP8ILi4ENS5_IJNS4_1CILi2EEESB_NSA_ILi1EEEEEENS1_32KernelTmaWarpSpecializedPingpongEEENS5_IJNSA_ILi64EEESG_SG_EEENS_12float_e5m2_tENS5_IJlSC_lEEESI_SJ_NS4_8TiledMMAINS4_8MMA_AtomIJNS4_4SM904GMMA30MMA_64x64x32_F32E5M2E5M2_SS_TNILNSN_7ScaleInE1ELSP_1EEEEEENS4_6LayoutINS5_IJSC_SC_SC_EEENS5_IJNSA_ILi0EEESU_SU_EEEEENS5_IJNS4_10UnderscoreESX_SX_EEEEENS4_23SM90_TMA_LOAD_MULTICASTENS4_14ComposedLayoutINS4_7SwizzleILi2ELi4ELi3EEENS4_18smem_ptr_flag_bitsILi8EEENSS_INS5_IJNSA_ILi8EEESG_EEENS5_IJSG_SC_EEEEEEEvNS4_8identityES10_S1A_vS1B_EENS_8epilogue10collective6detail29Sm90TmaWarpSpecializedAdapterINS1E_15DefaultEpilogueISI_SJ_SJ_NS1D_6thread17LinearCombinationISI_Li1EffLNS1I_9ScaleType4KindE0ELNS_15FloatRoundStyleE2ESI_EENS1_15EpilogueDefaultEEEEEvvEEEEvNT_6ParamsE,@"STO_CUDA_ENTRY STV_DEFAULT"
_ZN7cutlass13device_kernelINS_4gemm6kernel13GemmUniversalIN4cute5tupleIJiiiiEEENS1_10collective13CollectiveMmaINS1_37MainloopSm90TmaGmmaWarpSpecializedFP8ILi4ENS5_IJNS4_1CILi2EEESB_NSA_ILi1EEEEEENS1_32KernelTmaWarpSpecializedPingpongEEENS5_IJNSA_ILi64EEESG_SG_EEENS_12float_e5m2_tENS5_IJlSC_lEEESI_SJ_NS4_8TiledMMAINS4_8MMA_AtomIJNS4_4SM904GMMA30MMA_64x64x32_F32E5M2E5M2_SS_TNILNSN_7ScaleInE1ELSP_1EEEEEENS4_6LayoutINS5_IJSC_SC_SC_EEENS5_IJNSA_ILi0EEESU_SU_EEEEENS5_IJNS4_10UnderscoreESX_SX_EEEEENS4_23SM90_TMA_LOAD_MULTICASTENS4_14ComposedLayoutINS4_7SwizzleILi2ELi4ELi3EEENS4_18smem_ptr_flag_bitsILi8EEENSS_INS5_IJNSA_ILi8EEESG_EEENS5_IJSG_SC_EEEEEEEvNS4_8identityES10_S1A_vS1B_EENS_8epilogue10collective6detail29Sm90TmaWarpSpecializedAdapterINS1E_15DefaultEpilogueISI_SJ_SJ_NS1D_6thread17LinearCombinationISI_Li1EffLNS1I_9ScaleType4KindE0ELNS_15FloatRoundStyleE2ESI_EENS1_15EpilogueDefaultEEEEEvvEEEEvNT_6ParamsE:
[----:B------:R-:W-:Y:S01]  /*0000*/  LDC R1, c[0x0][0x28] ;  /* 0x00000a00ff017b82 */ /* 0x000fe20000000800 */
[----:B------:R-:W0:Y:S01]  /*0010*/  S2R R6, SR_TID.X ;  /* 0x0000000000067919 */ /* 0x000e220000002100 */
[----:B------:R-:W-:Y:S01]  /*0020*/  ELECT P0, URZ, PT ;  /* 0x00000000003f782f */ /* 0x000fe20003800000 */
[----:B------:R-:W-:Y:S01]  /*0030*/  BSSY B0, `(.L_x_0) ;  /* 0x0000014000007945 */ /* 0x000fe20003800000 */
[----:B0-----:R-:W-:-:S05]  /*0040*/  SHF.R.U32.HI R0, RZ, 0x5, R6 ;  /* 0x00000005ff007819 */ /* 0x001fca0000011606 */
[----:B------:R-:W0:Y:S02]  /*0050*/  SHFL.IDX PT, R2, R0, RZ, 0x1f ;  /* 0x00001fff00027589 */ /* 0x000e2400000e0000 */
[----:B0-----:R-:W-:Y:S02]  /*0060*/  R2UR UR6, R2 ;  /* 0x00000000020672ca */ /* 0x001fe400000e0000 */
[----:B------:R-:W-:-:S05]  /*0070*/  SHF.R.U32.HI R2, RZ, 0x7, R6 ;  /* 0x00000007ff027819 */ /* 0x000fca0000011606 */
[----:B------:R0:W1:Y:S06]  /*0080*/  SHFL.IDX PT, R3, R2, RZ, 0x1f ;  /* 0x00001fff02037589 */ /* 0x00006c00000e0000 */
[----:B------:R-:W-:Y:S02]  /*0090*/  USHF.R.S32.HI UR4, URZ, 0x1f, UR6 ;  /* 0x0000001f3f047899 */ /* 0x000fe40008011406 */
[----:B------:R-:W-:Y:S02]  /*00a0*/  ISETP.NE.OR P0, PT, RZ, UR6, !P0 ;  /* 0x00000006ff007c0c */ /* 0x000fe4000c705670 */
[----:B------:R-:W-:-:S04]  /*00b0*/  ULEA.HI UR4, UR4, UR6, URZ, 0x2 ;  /* 0x0000000604047291 */ /* 0x000fc8000f8f103f */
[----:B------:R-:W-:-:S04]  /*00c0*/  ULOP3.LUT UR4, UR4, 0xfffffffc, URZ, 0xc0, !UPT ;  /* 0xfffffffc04047892 */ /* 0x000fc8000f8ec03f */
[----:B------:R-:W-:-:S03]  /*00d0*/  UIADD3 UR6, UR6, -UR4, URZ ;  /* 0x8000000406067290 */ /* 0x000fc6000fffe03f */
[----:B0-----:R-:W-:Y:S09]  /*00e0*/  @P0 BRA `(.L_x_1) ;  /* 0x0000000000200947 */ /* 0x001ff20003800000 */
[----:B------:R-:W-:Y:S02]  /*00f0*/  ULDC.64 UR4, c[0x0][0x198] ;  /* 0x0000660000047ab9 */ /* 0x000fe40000000a00 */
[----:B------:R-:W-:Y:S02]  /*0100*/  UIADD3 UR8, UP0, UR4, 0xf0, URZ ;  /* 0x000000f004087890 */ /* 0x000fe4000ff1e03f */
[----:B------:R-:W-:Y:S02]  /*0110*/  UIADD3 UR4, UP1, UR4, 0x1f0, URZ ;  /* 0x000001f004047890 */ /* 0x000fe4000ff3e03f */
[----:B------:R-:W-:Y:S02]  /*0120*/  UIADD3.X UR9, URZ, UR5, URZ, UP0, !UPT ;  /* 0x000000053f097290 */ /* 0x000fe400087fe43f */
[----:B------:R-:W-:-:S07]  /*0130*/  UIADD3.X UR5, URZ, UR5, URZ, UP1, !UPT ;  /* 0x000000053f057290 */ /* 0x000fce0008ffe43f */
[----:B------:R0:W-:Y:S02]  /*0140*/  UTMACCTL.PF [UR8] ;  /* 0x00000000080079b9 */ /* 0x0001e40008040000 */
[----:B------:R0:W-:Y:S02]  /*0150*/  UTMACCTL.PF [UR4] ;  /* 0x00000000040079b9 */ /* 0x0001e40008040000 */
[----:B0-----:R-:W-:Y:S01]  /*0160*/  NOP ;  /* 0x0000000000007918 */ /* 0x001fe20000000000 */
.L_x_1:
[----:B------:R-:W-:Y:S05]  /*0170*/  BSYNC B0 ;  /* 0x0000000000007941 */ /* 0x000fea0003800000 */
.L_x_0:
[----:B------:R-:W0:Y:S01]  /*0180*/  SHFL.IDX PT, R4, R0, RZ, 0x1f ;  /* 0x00001fff00047589 */ /* 0x000e2200000e0000 */
[----:B-1----:R-:W-:Y:S01]  /*0190*/  R2UR UR17, R3 ;  /* 0x00000000031172ca */ /* 0x002fe200000e0000 */
[----:B------:R-:W-:-:S04]  /*01a0*/  UISETP.NE.AND UP0, UPT, UR6, 0x3, UPT ;  /* 0x000000030600788c */ /* 0x000fc8000bf05270 */
[----:B------:R-:W-:-:S08]  /*01b0*/  UISETP.EQ.OR UP0, UPT, UR6, URZ, !UP0 ;  /* 0x0000003f0600728c */ /* 0x000fd0000c702670 */
[----:B------:R-:W-:Y:S02]  /*01c0*/  UIADD3 UR18, UR17, -0x1, URZ ;  /* 0xffffffff11127890 */ /* 0x000fe4000fffe03f */
[----:B------:R-:W-:Y:S02]  /*01d0*/  UISETP.EQ.AND UP0, UPT, UR17, URZ, UP0 ;  /* 0x0000003f1100728c */ /* 0x000fe40008702270 */
[----:B------:R-:W-:Y:S02]  /*01e0*/  UISETP.GE.U32.AND UP1, UPT, UR18, 0x2, UPT ;  /* 0x000000021200788c */ /* 0x000fe4000bf26070 */
[----:B------:R-:W-:Y:S01]  /*01f0*/  USEL UR7, URZ, 0x1, !UP0 ;  /* 0x000000013f077887 */ /* 0x000fe2000c000000 */
[----:B0-----:R-:W-:-:S03]  /*0200*/  ISETP.NE.AND P0, PT, R4, RZ, PT ;  /* 0x000000ff0400720c */ /* 0x001fc60003f05270 */
[----:B------:R-:W-:-:S10]  /*0210*/  USEL UR7, UR7, 0x2, UP1 ;  /* 0x0000000207077887 */ /* 0x000fd40008800000 */
[----:B------:R-:W-:Y:S05]  /*0220*/  @P0 BRA `(.L_x_2) ;  /* 0x0000000000580947 */ /* 0x000fea0003800000 */
[----:B------:R-:W0:Y:S01]  /*0230*/  S2UR UR10, SR_CgaCtaId ;  /* 0x00000000000a79c3 */ /* 0x000e220000008800 */
[----:B------:R-:W-:Y:S01]  /*0240*/  UMOV UR4, 0x400 ;  /* 0x0000040000047882 */ /* 0x000fe20000000000 */
[----:B------:R-:W-:Y:S01]  /*0250*/  UMOV UR5, 0x1 ;  /* 0x0000000100057882 */ /* 0x000fe20000000000 */
[----:B------:R-:W-:Y:S01]  /*0260*/  UMOV UR8, 0x3 ;  /* 0x0000000300087882 */ /* 0x000fe20000000000 */
[----:B------:R-:W-:Y:S01]  /*0270*/  ELECT P0, URZ, PT ;  /* 0x00000000003f782f */ /* 0x000fe20003800000 */
[----:B------:R-:W-:-:S04]  /*0280*/  UIADD3 UR8, -UR8, 0x100000, URZ ;  /* 0x0010000008087890 */ /* 0x000fc8000fffe13f */
[----:B------:R-:W-:Y:S02]  /*0290*/  USHF.L.U32 UR9, UR8, 0xb, URZ ;  /* 0x0000000b08097899 */ /* 0x000fe4000800063f */
[----:B------:R-:W-:Y:S02]  /*02a0*/  USHF.L.U32 UR8, UR8, 0x1, URZ ;  /* 0x0000000108087899 */ /* 0x000fe4000800063f */
[----:B0-----:R-:W-:Y:S02]  /*02b0*/  ULEA UR10, UR10, UR4, 0x18 ;  /* 0x000000040a0a7291 */ /* 0x001fe4000f8ec03f */
[----:B------:R-:W-:-:S04]  /*02c0*/  UIADD3 UR4, -UR5, 0x100000, URZ ;  /* 0x0010000005047890 */ /* 0x000fc8000fffe13f */
[----:B------:R-:W-:Y:S02]  /*02d0*/  USHF.L.U32 UR5, UR4, 0xb, URZ ;  /* 0x0000000b04057899 */ /* 0x000fe4000800063f */
[----:B------:R-:W-:Y:S01]  /*02e0*/  USHF.L.U32 UR4, UR4, 0x1, URZ ;  /* 0x0000000104047899 */ /* 0x000fe2000800063f */
[----:B------:R-:W0:Y:S11]  /*02f0*/  FENCE.VIEW.ASYNC.S ;  /* 0x00000000000073c6 */ /* 0x000e360000000000 */
[----:B0-----:R0:W1:Y:S01]  /*0300*/  SYNCS.EXCH.64 URZ, [UR10], UR4 ;  /* 0x000000040a3f75b2 */ /* 0x0010620008000100 */
[----:B------:R0:W2:Y:S01]  /*0310*/  SYNCS.EXCH.64 URZ, [UR10+0x20], UR8 ;  /* 0x000020080a3f75b2 */ /* 0x0000a20008000100 */
[----:B------:R0:W3:Y:S01]  /*0320*/  SYNCS.EXCH.64 URZ, [UR10+0x8], UR4 ;  /* 0x000008040a3f75b2 */ /* 0x0000e20008000100 */
[----:B------:R0:W4:Y:S01]  /*0330*/  SYNCS.EXCH.64 URZ, [UR10+0x28], UR8 ;  /* 0x000028080a3f75b2 */ /* 0x0001220008000100 */
[----:B------:R0:W0:Y:S01]  /*0340*/  SYNCS.EXCH.64 URZ, [UR10+0x10], UR4 ;  /* 0x000010040a3f75b2 */ /* 0x0000220008000100 */
[----:B------:R0:W0:Y:S01]  /*0350*/  SYNCS.EXCH.64 URZ, [UR10+0x30], UR8 ;  /* 0x000030080a3f75b2 */ /* 0x0000220008000100 */
[----:B------:R0:W0:Y:S01]  /*0360*/  SYNCS.EXCH.64 URZ, [UR10+0x18], UR4 ;  /* 0x000018040a3f75b2 */ /* 0x0000220008000100 */
[----:B------:R0:W0:Y:S01]  /*0370*/  SYNCS.EXCH.64 URZ, [UR10+0x38], UR8 ;  /* 0x000038080a3f75b2 */ /* 0x0000220008000100 */
[----:B------:R-:W-:Y:S01]  /*0380*/  NOP ;  /* 0x0000000000007918 */ /* 0x000fe20000000000 */
.L_x_2:
[----:B------:R-:W5:Y:S01]  /*0390*/  S2UR UR11, SR_CTAID.X ;  /* 0x00000000000b79c3 */ /* 0x000f620000002500 */
[----:B------:R-:W1:Y:S01]  /*03a0*/  SHFL.IDX PT, R5, R0, RZ, 0x1f ;  /* 0x00001fff00057589 */ /* 0x000e6200000e0000 */
[----:B------:R-:W-:Y:S02]  /*03b0*/  SHF.R.S32.HI R3, RZ, 0x1f, R6 ;  /* 0x0000001fff037819 */ /* 0x000fe40000011406 */
[----:B------:R-:W-:Y:S01]  /*03c0*/  ELECT P0, URZ, PT ;  /* 0x00000000003f782f */ /* 0x000fe20003800000 */
[----:B------:R-:W-:Y:S01]  /*03d0*/  NOP ;  /* 0x0000000000007918 */ /* 0x000fe20000000000 */
[----:B------:R2:W3:Y:S01]  /*03e0*/  SHFL.IDX PT, R8, R0, RZ, 0x1f ;  /* 0x00001fff00087589 */ /* 0x0004e200000e0000 */
[----:B------:R-:W-:Y:S01]  /*03f0*/  LEA.HI R3, R3, R6, RZ, 0x7 ;  /* 0x0000000603037211 */ /* 0x000fe200078f38ff */
[----:B0-----:R-:W-:Y:S01]  /*0400*/  ULDC UR4, c[0x0][0x150] ;  /* 0x0000540000047ab9 */ /* 0x001fe20000000800 */
[----:B------:R-:W0:Y:S01]  /*0410*/  S2UR UR9, SR_CTAID.Y ;  /* 0x00000000000979c3 */ /* 0x000e220000002600 */
[----:B------:R-:W-:-:S02]  /*0420*/  ELECT P1, URZ, PT ;  /* 0x00000000003f782f */ /* 0x000fc40003820000 */
[----:B------:R-:W-:Y:S01]  /*0430*/  LOP3.LUT R3, R3, 0xffffff80, RZ, 0xc0, !PT ;  /* 0xffffff8003037812 */ /* 0x000fe200078ec0ff */
[----:B------:R-:W-:Y:S01]  /*0440*/  ULDC UR8, c[0x0][0x144] ;  /* 0x0000510000087ab9 */ /* 0x000fe20000000800 */
[----:B------:R-:W-:Y:S01]  /*0450*/  UMOV UR20, 0x80 ;  /* 0x0000008000147882 */ /* 0x000fe20000000000 */
[----:B------:R-:W-:Y:S01]  /*0460*/  NOP ;  /* 0x0000000000007918 */ /* 0x000fe20000000000 */
[----:B------:R-:W-:Y:S01]  /*0470*/  ULDC UR19, c[0x0][0x148] ;  /* 0x0000520000137ab9 */ /* 0x000fe20000000800 */
[----:B------:R-:W-:Y:S01]  /*0480*/  IMAD.IADD R7, R6, 0x1, -R3 ;  /* 0x0000000106077824 */ /* 0x000fe200078e0a03 */
[----:B------:R0:W0:Y:S01]  /*0490*/  SHFL.IDX PT, R17, R2, RZ, 0x1f ;  /* 0x00001fff02117589 */ /* 0x00002200000e0000 */
[----:B------:R-:W-:-:S03]  /*04a0*/  ISETP.NE.AND P2, PT, RZ, UR17, PT ;  /* 0x00000011ff007c0c */ /* 0x000fc6000bf45270 */
[----:B------:R-:W-:Y:S02]  /*04b0*/  SHF.R.S32.HI R12, RZ, 0x1f, R7 ;  /* 0x0000001fff0c7819 */ /* 0x000fe40000011407 */
[----:B-----5:R-:W-:Y:S02]  /*04c0*/  I2FP.F32.U32 R9, UR11 ;  /* 0x0000000b00097c45 */ /* 0x020fe40008201000 */
[----:B------:R-:W-:Y:S02]  /*04d0*/  LEA.HI R3, R12, R7, RZ, 0x3 ;  /* 0x000000070c037211 */ /* 0x000fe400078f18ff */
[----:B-1----:R-:W-:Y:S01]  /*04e0*/  ISETP.NE.OR P0, PT, R5, RZ, !P0 ;  /* 0x000000ff0500720c */ /* 0x002fe20004705670 */
[----:B------:R-:W-:Y:S01]  /*04f0*/  FMUL R9, R9, UR4 ;  /* 0x0000000409097c20 */ /* 0x000fe20008400000 */
[--C-:B------:R-:W-:Y:S01]  /*0500*/  SHF.R.S32.HI R5, RZ, 0x3, R3.reuse ;  /* 0x00000003ff057819 */ /* 0x100fe20000011403 */
[----:B------:R-:W-:Y:S01]  /*0510*/  ULDC UR4, c[0x0][0x154] ;  /* 0x0000550000047ab9 */ /* 0x000fe20000000800 */
[----:B--2---:R-:W-:Y:S01]  /*0520*/  SHF.R.S32.HI R0, RZ, 0x1f, R3 ;  /* 0x0000001fff007819 */ /* 0x004fe20000011403 */
[----:B------:R1:W2:Y:S01]  /*0530*/  F2I.U32.TRUNC.NTZ R10, R9 ;  /* 0x00000009000a7305 */ /* 0x0002a2000020f000 */
[----:B------:R-:W-:-:S02]  /*0540*/  SHF.R.S32.HI R3, RZ, 0x1f, R4 ;  /* 0x0000001fff037819 */ /* 0x000fc40000011404 */
[----:B---3--:R-:W-:Y:S02]  /*0550*/  ISETP.NE.OR P1, PT, R8, RZ, !P1 ;  /* 0x000000ff0800720c */ /* 0x008fe40004f25670 */
[----:B------:R-:W-:Y:S02]  /*0560*/  LEA.HI R0, R0, R5, RZ, 0x2 ;  /* 0x0000000500007211 */ /* 0x000fe400078f10ff */
[----:B------:R-:W-:Y:S01]  /*0570*/  LEA.HI R3, R3, R4, RZ, 0x2 ;  /* 0x0000000403037211 */ /* 0x000fe200078f10ff */
[----:B------:R-:W-:Y:S01]  /*0580*/  VOTEU.ALL UP0, P0 ;  /* 0x00000000003f7886 */ /* 0x000fe20000000000 */
[----:B------:R-:W-:Y:S02]  /*0590*/  LOP3.LUT R0, R0, 0xfffffffc, RZ, 0xc0, !PT ;  /* 0xfffffffc00007812 */ /* 0x000fe400078ec0ff */
[----:B------:R-:W-:Y:S02]  /*05a0*/  LOP3.LUT R3, R3, 0x3ffffffc, RZ, 0xc0, !PT ;  /* 0x3ffffffc03037812 */ /* 0x000fe400078ec0ff */
[----:B0-----:R-:W-:Y:S01]  /*05b0*/  I2FP.F32.U32 R8, UR9 ;  /* 0x0000000900087c45 */ /* 0x001fe20008201000 */
[----:B------:R-:W-:Y:S01]  /*05c0*/  IMAD.IADD R0, R5, 0x1, -R0 ;  /* 0x0000000105007824 */ /* 0x000fe200078e0a00 */
[----:B------:R-:W0:Y:S01]  /*05d0*/  @!UP0 S2UR UR13, SR_CgaCtaId ;  /* 0x00000000000d89c3 */ /* 0x000e220000008800 */
[----:B------:R-:W-:Y:S01]  /*05e0*/  IMAD.IADD R3, R4, 0x1, -R3 ;  /* 0x0000000104037824 */ /* 0x000fe200078e0a03 */
[----:B------:R-:W-:Y:S01]  /*05f0*/  VOTEU.ALL UP1, P1 ;  /* 0x00000000003f7886 */ /* 0x000fe20000820000 */
[----:B-1----:R-:W-:Y:S01]  /*0600*/  FMUL R9, R8, UR4 ;  /* 0x0000000408097c20 */ /* 0x002fe20008400000 */
[----:B--2---:R-:W-:Y:S01]  /*0610*/  R2UR UR4, R10 ;  /* 0x000000000a0472ca */ /* 0x004fe200000e0000 */
[----:B------:R-:W-:Y:S01]  /*0620*/  IMAD R0, R3, 0x4, R0 ;  /* 0x0000000403007824 */ /* 0x000fe200078e0200 */
[----:B------:R-:W-:Y:S01]  /*0630*/  @!UP0 UMOV UR12, 0x400 ;  /* 0x00000400000c8882 */ /* 0x000fe20000000000 */
[----:B------:R-:W-:Y:S01]  /*0640*/  @!UP1 UMOV UR15, 0x400 ;  /* 0x00000400000f9882 */ /* 0x000fe20000000000 */
[----:B------:R-:W1:Y:S01]  /*0650*/  @!UP1 S2UR UR16, SR_CgaCtaId ;  /* 0x00000000001099c3 */ /* 0x000e620000008800 */
[----:B------:R-:W2:Y:S01]  /*0660*/  F2I.U32.TRUNC.NTZ R9, R9 ;  /* 0x0000000900097305 */ /* 0x000ea2000020f000 */
[C---:B------:R-:W-:Y:S01]  /*0670*/  IMAD.SHL.U32 R3, R0.reuse, 0x4, RZ ;  /* 0x0000000400037824 */ /* 0x040fe200078e00ff */
[C---:B------:R-:W-:Y:S01]  /*0680*/  LEA.HI R4, R0.reuse, R0, RZ, 0x1 ;  /* 0x0000000000047211 */ /* 0x040fe200078f08ff */
[----:B------:R-:W-:Y:S01]  /*0690*/  VOTEU.ALL UP2, P1 ;  /* 0x00000000003f7886 */ /* 0x000fe20000840000 */
[----:B------:R-:W-:Y:S01]  /*06a0*/  VOTEU.ALL UP3, P1 ;  /* 0x00000000003f7886 */ /* 0x000fe20000860000 */
[----:B------:R-:W-:Y:S01]  /*06b0*/  VOTEU.ALL UP4, P1 ;  /* 0x00000000003f7886 */ /* 0x000fe20000880000 */
[----:B------:R-:W-:Y:S01]  /*06c0*/  LOP3.LUT R8, R0, 0xc, R3, 0x78, !PT ;  /* 0x0000000c00087812 */ /* 0x000fe200078e7803 */
[----:B------:R-:W-:Y:S01]  /*06d0*/  VOTEU.ALL UP5, P1 ;  /* 0x00000000003f7886 */ /* 0x000fe200008a0000 */
[----:B------:R-:W-:Y:S01]  /*06e0*/  LOP3.LUT R5, R4, 0xfffffffe, RZ, 0xc0, !PT ;  /* 0xfffffffe04057812 */ /* 0x000fe200078ec0ff */
[----:B------:R-:W-:Y:S01]  /*06f0*/  UIADD3 UR4, -UR4, URZ, URZ ;  /* 0x0000003f04047290 */ /* 0x000fe2000fffe13f */
[----:B------:R-:W3:Y:S03]  /*0700*/  LDC R3, c[0x0][0x140] ;  /* 0x00005000ff037b82 */ /* 0x000ee60000000800 */
[----:B------:R-:W-:Y:S01]  /*0710*/  UIMAD UR8, UR8, UR4, UR11 ;  /* 0x00000004080872a4 */ /* 0x000fe2000f8e020b */
[----:B------:R-:W-:Y:S01]  /*0720*/  IMAD.IADD R5, R0, 0x1, -R5 ;  /* 0x0000000100057824 */ /* 0x000fe200078e0a05 */
[----:B--2---:R-:W-:Y:S01]  /*0730*/  R2UR UR10, R9 ;  /* 0x00000000090a72ca */ /* 0x004fe200000e0000 */
[----:B------:R-:W-:Y:S01]  /*0740*/  UMOV UR4, 0x20 ;  /* 0x0000002000047882 */ /* 0x000fe20000000000 */
[----:B0-----:R-:W-:Y:S01]  /*0750*/  @!UP0 ULEA UR14, UR13, UR12, 0x18 ;  /* 0x0000000c0d0e8291 */ /* 0x001fe2000f8ec03f */
[----:B------:R-:W-:Y:S01]  /*0760*/  IMAD.MOV.U32 R9, RZ, RZ, 0x1 ;  /* 0x00000001ff097424 */ /* 0x000fe200078e00ff */
[----:B------:R-:W-:Y:S01]  /*0770*/  ISETP.NE.AND P3, PT, R5, UR8, PT ;  /* 0x0000000805007c0c */ /* 0x000fe2000bf65270 */
[----:B------:R-:W-:-:S04]  /*0780*/  @!UP0 UIADD3 UR4, -UR4, 0x100000, URZ ;  /* 0x0010000004048890 */ /* 0x000fc8000fffe13f */
[----:B------:R-:W-:Y:S02]  /*0790*/  @!UP0 USHF.L.U32 UR5, UR4, 0xb, URZ ;  /* 0x0000000b04058899 */ /* 0x000fe4000800063f */
[----:B------:R-:W-:Y:S02]  /*07a0*/  @!UP0 USHF.L.U32 UR4, UR4, 0x1, URZ ;  /* 0x0000000104048899 */ /* 0x000fe4000800063f */
[----:B------:R-:W-:-:S04]  /*07b0*/  @!UP1 UIADD3 UR12, -UR20, 0x100000, URZ ;  /* 0x00100000140c9890 */ /* 0x000fc8000fffe13f */
[----:B------:R-:W-:Y:S02]  /*07c0*/  @!UP1 USHF.L.U32 UR13, UR12, 0xb, URZ ;  /* 0x0000000b0c0d9899 */ /* 0x000fe4000800063f */
[----:B------:R-:W-:Y:S02]  /*07d0*/  @!UP1 USHF.L.U32 UR12, UR12, 0x1, URZ ;  /* 0x000000010c0c9899 */ /* 0x000fe4000800063f */
[----:B-1----:R-:W-:Y:S01]  /*07e0*/  @!UP1 ULEA UR15, UR16, UR15, 0x18 ;  /* 0x0000000f100f9291 */ /* 0x002fe2000f8ec03f */
[----:B------:R-:W-:Y:S01]  /*07f0*/  VOTEU.ALL UP0, P0 ;  /* 0x00000000003f7886 */ /* 0x000fe20000000000 */
[----:B------:R-:W-:Y:S01]  /*0800*/  VOTEU.ALL UP1, P0 ;  /* 0x00000000003f7886 */ /* 0x000fe20000020000 */
[----:B------:R-:W-:Y:S01]  /*0810*/  UIADD3 UR10, -UR10, URZ, URZ ;  /* 0x0000003f0a0a7290 */ /* 0x000fe2000fffe13f */
[----:B------:R-:W-:Y:S01]  /*0820*/  LOP3.LUT P0, RZ, R7, 0x7, RZ, 0xc0, !PT ;  /* 0x0000000707ff7812 */ /* 0x000fe2000780c0ff */
[----:B------:R-:W0:Y:S02]  /*0830*/  FENCE.VIEW.ASYNC.S ;  /* 0x00000000000073c6 */ /* 0x000e240000000000 */
[----:B0-----:R-:W0:Y:S01]  /*0840*/  @!UP0 SYNCS.EXCH.64 URZ, [UR14+0x70], UR4 ;  /* 0x000070040e3f85b2 */ /* 0x001e220008000100 */
[----:B------:R-:W-:-:S02]  /*0850*/  @P3 LEA.HI R0, R8, R8, RZ, 0x1 ;  /* 0x0000000808003211 */ /* 0x000fc400078f08ff */
[----:B---3--:R-:W-:Y:S02]  /*0860*/  ISETP.EQ.U32.AND P1, PT, R3, 0x1, PT ;  /* 0x000000010300780c */ /* 0x008fe40003f22070 */
[----:B------:R-:W-:Y:S02]  /*0870*/  @P3 SHF.R.S32.HI R0, RZ, 0x1, R0 ;  /* 0x00000001ff003819 */ /* 0x000fe40000011400 */
[----:B------:R-:W-:Y:S01]  /*0880*/  ISETP.LT.U32.AND P0, PT, R8, 0x4, !P0 ;  /* 0x000000040800780c */ /* 0x000fe20004701070 */
[----:B------:R1:W2:Y:S01]  /*0890*/  @!UP1 SYNCS.EXCH.64 URZ, [UR14+0x78], UR4 ;  /* 0x000078040e3f95b2 */ /* 0x0002a20008000100 */
[----:B------:R-:W-:Y:S01]  /*08a0*/  NOP ;  /* 0x0000000000007918 */ /* 0x000fe20000000000 */
[----:B-1----:R-:W-:Y:S01]  /*08b0*/  UIMAD UR4, UR19, UR10, UR9 ;  /* 0x0000000a130472a4 */ /* 0x002fe2000f8e0209 */
[----:B------:R1:W3:Y:S05]  /*08c0*/  @!UP2 SYNCS.EXCH.64 URZ, [UR15+0x50], UR12 ;  /* 0x0000500c0f3fa5b2 */ /* 0x0002ea0008000100 */
[----:B------:R-:W-:-:S02]  /*08d0*/  @P3 ISETP.NE.AND P4, PT, R0, UR4, PT ;  /* 0x0000000400003c0c */ /* 0x000fc4000bf85270 */
[----:B------:R-:W-:Y:S02]  /*08e0*/  SEL R0, RZ, 0x1, !P0 ;  /* 0x00000001ff007807 */ /* 0x000fe40004000000 */
[----:B------:R-:W-:-:S04]  /*08f0*/  @P3 SEL R9, RZ, 0x1, P4 ;  /* 0x00000001ff093807 */ /* 0x000fc80002000000 */
[----:B------:R-:W-:Y:S01]  /*0900*/  LOP3.LUT R9, R9, R0, RZ, 0xc0, !PT ;  /* 0x0000000009097212 */ /* 0x000fe200078ec0ff */
[----:B------:R1:W0:Y:S01]  /*0910*/  @!UP3 SYNCS.EXCH.64 URZ, [UR15+0x58], UR12 ;  /* 0x0000580c0f3fb5b2 */ /* 0x0002220008000100 */
[----:B------:R1:W0:Y:S01]  /*0920*/  @!UP4 SYNCS.EXCH.64 URZ, [UR15+0x60], UR12 ;  /* 0x0000600c0f3fc5b2 */ /* 0x0002220008000100 */
[----:B------:R1:W0:Y:S01]  /*0930*/  @!UP5 SYNCS.EXCH.64 URZ, [UR15+0x68], UR12 ;  /* 0x0000680c0f3fd5b2 */ /* 0x0002220008000100 */
[----:B------:R-:W-:Y:S01]  /*0940*/  NOP ;  /* 0x0000000000007918 */ /* 0x000fe20000000000 */
[----:B-1----:R-:W-:Y:S05]  /*0950*/  @!P1 BRA `(.L_x_3) ;  /* 0x0000000000089947 */ /* 0x002fea0003800000 */
[----:B0-234-:R-:W-:Y:S01]  /*0960*/  UCGABAR_ARV ;  /* 0x00000000000079c7 */ /* 0x01dfe20008000000 */
[----:B------:R-:W-:Y:S05]  /*0970*/  BRA `(.L_x_4) ;  /* 0x0000000000047947 */ /* 0x000fea0003800000 */
.L_x_3:
[----:B0-234-:R-:W-:Y:S01]  /*0980*/  NOP ;  /* 0x0000000000007918 */ /* 0x01dfe20000000000 */
.L_x_4:
[----:B------:R-:W-:Y:S01]  /*0990*/  ULDC.64 UR4, c[0x0][0x598] ;  /* 0x0001660000047ab9 */ /* 0x000fe20000000a00 */
[----:B------:R-:W-:Y:S01]  /*09a0*/  ULDC.64 UR20, c[0x0][0x208] ;  /* 0x0000820000147ab9 */ /* 0x000fe20000000a00 */
[----:B------:R-:W-:-:S04]  /*09b0*/  ISETP.NE.U32.AND P0, PT, RZ, UR4, PT ;  /* 0x00000004ff007c0c */ /* 0x000fc8000bf05070 */
[----:B------:R-:W-:-:S13]  /*09c0*/  ISETP.NE.AND.EX P0, PT, RZ, UR5, PT, P0 ;  /* 0x00000005ff007c0c */ /* 0x000fda000bf05300 */
[----:B------:R-:W-:Y:S05]  /*09d0*/  @!P0 BRA `(.L_x_5) ;  /* 0x00000000001c8947 */ /* 0x000fea0003800000 */
[----:B------:R-:W0:Y:S02]  /*09e0*/  LDC.64 R2, c[0x0][0x598] ;  /* 0x00016600ff027b82 */ /* 0x000e240000000a00 */
[----:B0-----:R-:W2:Y:S02]  /*09f0*/  LDG.E.64 R2, desc[UR20][R2.64] ;  /* 0x0000001402027981 */ /* 0x001ea4000c1e1b00 */
[----:B--2---:R-:W-:-:S04]  /*0a00*/  ISETP.NE.U32.AND P0, PT, R2, RZ, PT ;  /* 0x000000ff0200720c */ /* 0x004fc80003f05070 */
[----:B------:R-:W-:-:S13]  /*0a10*/  ISETP.NE.AND.EX P0, PT, R3, RZ, PT, P0 ;  /* 0x000000ff0300720c */ /* 0x000fda0003f05300 */
[----:B------:R-:W-:Y:S05]  /*0a20*/  @!P0 BRA `(.L_x_5) ;  /* 0x0000000000088947 */ /* 0x000fea0003800000 */
[----:B------:R0:W5:Y:S01]  /*0a30*/  LD.E R10, desc[UR20][R2.64] ;  /* 0x00000014020a7980 */ /* 0x000162000c101900 */
[----:B------:R-:W-:Y:S05]  /*0a40*/  BRA `(.L_x_6) ;  /* 0x0000000000207947 */ /* 0x000fea0003800000 */
.L_x_5:
[----:B------:R-:W-:Y:S02]  /*0a50*/  ULDC.64 UR4, c[0x0][0x588] ;  /* 0x0001620000047ab9 */ /* 0x000fe40000000a00 */
[----:B------:R-:W-:-:S04]  /*0a60*/  ISETP.NE.U32.AND P0, PT, RZ, UR4, PT ;  /* 0x00000004ff007c0c */ /* 0x000fc8000bf05070 */
[----:B------:R-:W-:-:S13]  /*0a70*/  ISETP.NE.AND.EX P0, PT, RZ, UR5, PT, P0 ;  /* 0x00000005ff007c0c */ /* 0x000fda000bf05300 */
[----:B------:R-:W-:Y:S05]  /*0a80*/  @!P0 BRA `(.L_x_7) ;  /* 0x00000000000c8947 */ /* 0x000fea0003800000 */
[----:B------:R-:W0:Y:S02]  /*0a90*/  LDC.64 R10, c[0x0][0x588] ;  /* 0x00016200ff0a7b82 */ /* 0x000e240000000a00 */
[----:B0-----:R1:W5:Y:S01]  /*0aa0*/  LDG.E R10, desc[UR20][R10.64] ;  /* 0x000000140a0a7981 */ /* 0x001362000c1e1900 */
[----:B------:R-:W-:Y:S05]  /*0ab0*/  BRA `(.L_x_6) ;  /* 0x0000000000047947 */ /* 0x000fea0003800000 */
.L_x_7:
[----:B------:R-:W2:Y:S02]  /*0ac0*/  LDC R10, c[0x0][0x580] ;  /* 0x00016000ff0a7b82 */ /* 0x000ea40000000800 */
.L_x_6:
[----:B------:R-:W-:Y:S02]  /*0ad0*/  ULDC.64 UR4, c[0x0][0x5a0] ;  /* 0x0001680000047ab9 */ /* 0x000fe40000000a00 */
[----:B------:R-:W-:-:S04]  /*0ae0*/  ISETP.NE.U32.AND P0, PT, RZ, UR4, PT ;  /* 0x00000004ff007c0c */ /* 0x000fc8000bf05070 */
[----:B------:R-:W-:-:S13]  /*0af0*/  ISETP.NE.AND.EX P0, PT, RZ, UR5, PT, P0 ;  /* 0x00000005ff007c0c */ /* 0x000fda000bf05300 */
[----:B------:R-:W-:Y:S05]  /*0b00*/  @!P0 BRA `(.L_x_8) ;  /* 0x00000000001c8947 */ /* 0x000fea0003800000 */
[----:B0-----:R-:W0:Y:S02]  /*0b10*/  LDC.64 R2, c[0x0][0x5a0] ;  /* 0x00016800ff027b82 */ /* 0x001e240000000a00 */
[----:B0-----:R-:W3:Y:S02]  /*0b20*/  LDG.E.64 R2, desc[UR20][R2.64] ;  /* 0x0000001402027981 */ /* 0x001ee4000c1e1b00 */
[----:B---3--:R-:W-:-:S04]  /*0b30*/  ISETP.NE.U32.AND P0, PT, R2, RZ, PT ;  /* 0x000000ff0200720c */ /* 0x008fc80003f05070 */
[----:B------:R-:W-:-:S13]  /*0b40*/  ISETP.NE.AND.EX P0, PT, R3, RZ, PT, P0 ;  /* 0x000000ff0300720c */ /* 0x000fda0003f05300 */
[----:B------:R-:W-:Y:S05]  /*0b50*/  @!P0 BRA `(.L_x_8) ;  /* 0x0000000000088947 */ /* 0x000fea0003800000 */
[----:B-1----:R0:W5:Y:S01]  /*0b60*/  LD.E R11, desc[UR20][R2.64] ;  /* 0x00000014020b7980 */ /* 0x002162000c101900 */
[----:B------:R-:W-:Y:S05]  /*0b70*/  BRA `(.L_x_9) ;  /* 0x0000000000207947 */ /* 0x000fea0003800000 */
.L_x_8:
[----:B------:R-:W-:Y:S02]  /*0b80*/  ULDC.64 UR4, c[0x0][0x590] ;  /* 0x0001640000047ab9 */ /* 0x000fe40000000a00 */
[----:B------:R-:W-:-:S04]  /*0b90*/  ISETP.NE.U32.AND P0, PT, RZ, UR4, PT ;  /* 0x00000004ff007c0c */ /* 0x000fc8000bf05070 */
[----:B------:R-:W-:-:S13]  /*0ba0*/  ISETP.NE.AND.EX P0, PT, RZ, UR5, PT, P0 ;  /* 0x00000005ff007c0c */ /* 0x000fda000bf05300 */
[----:B------:R-:W-:Y:S05]  /*0bb0*/  @!P0 BRA `(.L_x_10) ;  /* 0x00000000000c8947 */ /* 0x000fea0003800000 */
[----:B0-----:R-:W1:Y:S02]  /*0bc0*/  LDC.64 R2, c[0x0][0x590] ;  /* 0x00016400ff027b82 */ /* 0x001e640000000a00 */
[----:B-1----:R1:W5:Y:S01]  /*0bd0*/  LDG.E R11, desc[UR20][R2.64] ;  /* 0x00000014020b7981 */ /* 0x002362000c1e1900 */
[----:B------:R-:W-:Y:S05]  /*0be0*/  BRA `(.L_x_9) ;  /* 0x0000000000047947 */ /* 0x000fea0003800000 */
.L_x_10:
[----:B-1----:R-:W3:Y:S02]  /*0bf0*/  LDC R11, c[0x0][0x584] ;  /* 0x00016100ff0b7b82 */ /* 0x002ee40000000800 */
.L_x_9:
[----:B------:R-:W-:Y:S01]  /*0c00*/  ULDC UR4, c[0x0][0x65c] ;  /* 0x0001970000047ab9 */ /* 0x000fe20000000800 */
[----:B01----:R-:W0:Y:S01]  /*0c10*/  LDC.64 R2, c[0x0][0x650] ;  /* 0x00019400ff027b82 */ /* 0x003e220000000a00 */
[----:B------:R-:W-:Y:S01]  /*0c20*/  UISETP.NE.AND UP2, UPT, UR4, 0x1, UPT ;  /* 0x000000010400788c */ /* 0x000fe2000bf45270 */
[----:B------:R-:W-:Y:S01]  /*0c30*/  PRMT R13, RZ, 0x7610, R13 ;  /* 0x00007610ff0d7816 */ /* 0x000fe2000000000d */
[----:B------:R-:W-:Y:S01]  /*0c40*/  UISETP.NE.AND UP0, UPT, UR17, 0x2, UPT ;  /* 0x000000021100788c */ /* 0x000fe2000bf05270 */
[----:B------:R-:W-:-:S08]  /*0c50*/  IMAD.MOV.U32 R4, RZ, RZ, -0x1 ;  /* 0xffffffffff047424 */ /* 0x000fd000078e00ff */
[----:B------:R-:W-:Y:S01]  /*0c60*/  @UP2 ULDC UR14, c[0x0][0x10] ;  /* 0x00000400000e2ab9 */ /* 0x000fe20000000800 */
[----:B------:R-:W-:Y:S01]  /*0c70*/  @UP2 UMOV UR4, UR9 ;  /* 0x0000000900042c82 */ /* 0x000fe20008000000 */
[----:B------:R-:W-:Y:S01]  /*0c80*/  @UP2 UMOV UR5, URZ ;  /* 0x0000003f00052c82 */ /* 0x000fe20008000000 */
[----:B------:R-:W-:Y:S01]  /*0c90*/  @!UP2 ULDC UR16, c[0x0][0xc] ;  /* 0x000003000010aab9 */ /* 0x000fe20000000800 */
[----:B------:R-:W-:Y:S01]  /*0ca0*/  @UP2 UIMAD.WIDE.U32 UR14, UR11, UR14, UR4 ;  /* 0x0000000e0b0e22a5 */ /* 0x000fe2000f8e0004 */
[----:B------:R-:W-:Y:S02]  /*0cb0*/  ULDC UR12, c[0x0][0xc] ;  /* 0x00000300000c7ab9 */ /* 0x000fe40000000800 */
[----:B------:R-:W-:Y:S01]  /*0cc0*/  @UP2 UMOV UR4, URZ ;  /* 0x0000003f00042c82 */ /* 0x000fe20008000000 */
[----:B------:R-:W-:Y:S01]  /*0cd0*/  UMOV UR5, URZ ;  /* 0x0000003f00057c82 */ /* 0x000fe20008000000 */
[----:B------:R-:W-:Y:S01]  /*0ce0*/  @UP2 UIADD3 UR15, UR15, UR4, URZ ;  /* 0x000000040f0f2290 */ /* 0x000fe2000fffe03f */
[----:B------:R-:W-:-:S02]  /*0cf0*/  ULDC UR13, c[0x0][0x10] ;  /* 0x00000400000d7ab9 */ /* 0x000fc40000000800 */
[----:B------:R-:W-:Y:S01]  /*0d00*/  UMOV UR4, UR11 ;  /* 0x0000000b00047c82 */ /* 0x000fe20008000000 */
[----:B------:R-:W-:Y:S02]  /*0d10*/  UIMAD.WIDE.U32 UR12, UR12, UR13, URZ ;  /* 0x0000000d0c0c72a5 */ /* 0x000fe4000f8e003f */
[----:B------:R-:W-:Y:S01]  /*0d20*/  @!UP2 UIMAD.WIDE.U32 UR4, UR9, UR16, UR4 ;  /* 0x000000100904a2a5 */ /* 0x000fe2000f8e0004 */
[----:B------:R-:W-:Y:S02]  /*0d30*/  ULDC UR11, c[0x0][0x14] ;  /* 0x00000500000b7ab9 */ /* 0x000fe40000000800 */
[----:B------:R-:W-:Y:S02]  /*0d40*/  UIMAD.WIDE.U32 UR22, UR12, UR11, URZ ;  /* 0x0000000b0c1672a5 */ /* 0x000fe4000f8e003f */
[----:B------:R-:W-:Y:S02]  /*0d50*/  UIMAD UR13, UR13, UR11, URZ ;  /* 0x0000000b0d0d72a4 */ /* 0x000fe4000f8e023f */
[----:B------:R-:W-:Y:S01]  /*0d60*/  @!UP2 UMOV UR14, UR4 ;  /* 0x00000004000eac82 */ /* 0x000fe20008000000 */
[----:B------:R-:W-:Y:S01]  /*0d70*/  @!UP2 UMOV UR15, UR5 ;  /* 0x00000005000fac82 */ /* 0x000fe20008000000 */
[----:B------:R-:W-:-:S02]  /*0d80*/  UIADD3 UR13, UR23, UR13, URZ ;  /* 0x0000000d170d7290 */ /* 0x000fc4000fffe03f */
[----:B------:R-:W-:-:S04]  /*0d90*/  UIADD3 UR4, UP1, UR14, UR22, URZ ;  /* 0x000000160e047290 */ /* 0x000fc8000ff3e03f */
[----:B------:R-:W-:Y:S02]  /*0da0*/  UIADD3.X UR5, UR15, UR13, URZ, UP1, !UPT ;  /* 0x0000000d0f057290 */ /* 0x000fe40008ffe43f */
[----:B------:R-:W-:Y:S02]  /*0db0*/  USEL UR4, UR4, UR14, !UP0 ;  /* 0x0000000e04047287 */ /* 0x000fe4000c000000 */
[----:B------:R-:W-:-:S04]  /*0dc0*/  USEL UR5, UR5, UR15, !UP0 ;  /* 0x0000000f05057287 */ /* 0x000fc8000c000000 */
[----:B0-----:R-:W-:Y:S01]  /*0dd0*/  ISETP.LE.U32.AND P0, PT, R2, UR4, PT ;  /* 0x0000000402007c0c */ /* 0x001fe2000bf03070 */
[----:B------:R-:W-:Y:S02]  /*0de0*/  IMAD.MOV.U32 R2, RZ, RZ, -0x1 ;  /* 0xffffffffff027424 */ /* 0x000fe400078e00ff */
[----:B------:R-:W-:Y:S02]  /*0df0*/  IMAD.U32 R0, RZ, RZ, UR5 ;  /* 0x00000005ff007e24 */ /* 0x000fe4000f8e00ff */
[----:B------:R-:W-:-:S03]  /*0e00*/  IMAD.U32 R5, RZ, RZ, UR5 ;  /* 0x00000005ff057e24 */ /* 0x000fc6000f8e00ff */
[----:B------:R-:W-:Y:S01]  /*0e10*/  ISETP.GE.U32.AND.EX P0, PT, R0, R3, PT, P0 ;  /* 0x000000030000720c */ /* 0x000fe20003f06100 */
[----:B------:R-:W-:Y:S02]  /*0e20*/  IMAD.U32 R0, RZ, RZ, UR4 ;  /* 0x00000004ff007e24 */ /* 0x000fe4000f8e00ff */
[----:B------:R-:W-:-:S10]  /*0e30*/  IMAD.MOV.U32 R3, RZ, RZ, -0x1 ;  /* 0xffffffffff037424 */ /* 0x000fd400078e00ff */
[----:B------:R-:W-:Y:S05]  /*0e40*/  @P0 BRA `(.L_x_11) ;  /* 0x0000000400480947 */ /* 0x000fea0003800000 */
[----:B------:R-:W-:Y:S01]  /*0e50*/  ULDC.64 UR24, c[0x0][0x628] ;  /* 0x00018a0000187ab9 */ /* 0x000fe20000000a00 */
[C---:B------:R-:W-:Y:S01]  /*0e60*/  R2UR UR27, R0.reuse ;  /* 0x00000000001b72ca */ /* 0x040fe200000e0000 */
[----:B------:R-:W-:Y:S01]  /*0e70*/  ULDC UR26, c[0x0][0x630] ;  /* 0x00018c00001a7ab9 */ /* 0x000fe20000000800 */
[----:B------:R-:W-:Y:S02]  /*0e80*/  ISETP.NE.U32.AND P0, PT, RZ, UR24, PT ;  /* 0x00000018ff007c0c */ /* 0x000fe4000bf05070 */
[----:B------:R-:W-:Y:S02]  /*0e90*/  R2UR UR4, R0 ;  /* 0x00000000000472ca */ /* 0x000fe400000e0000 */
[----:B------:R-:W-:Y:S02]  /*0ea0*/  ISETP.NE.AND.EX P0, PT, RZ, UR25, PT, P0 ;  /* 0x00000019ff007c0c */ /* 0x000fe4000bf05300 */
[----:B------:R-:W-:-:S11]  /*0eb0*/  R2UR UR5, R5 ;  /* 0x00000000050572ca */ /* 0x000fd600000e0000 */
[----:B------:R-:W-:Y:S05]  /*0ec0*/  @!P0 BRA `(.L_x_12) ;  /* 0x0000000000308947 */ /* 0x000fea0003800000 */
[----:B------:R-:W-:Y:S01]  /*0ed0*/  R2UR UR4, R0 ;  /* 0x00000000000472ca */ /* 0x000fe200000e0000 */
[----:B------:R-:W-:Y:S01]  /*0ee0*/  ULDC UR11, c[0x0][0x634] ;  /* 0x00018d00000b7ab9 */ /* 0x000fe20000000800 */
[----:B------:R-:W-:-:S11]  /*0ef0*/  R2UR UR12, R5 ;  /* 0x00000000050c72ca */ /* 0x000fd600000e0000 */
[----:B------:R-:W-:-:S04]  /*0f00*/  UIADD3 UR11, UP1, UR4, UR11, URZ ;  /* 0x0000000b040b7290 */ /* 0x000fc8000ff3e03f */
[----:B------:R-:W-:-:S04]  /*0f10*/  UIADD3.X UR12, URZ, UR12, URZ, UP1, !UPT ;  /* 0x0000000c3f0c7290 */ /* 0x000fc80008ffe43f */
[----:B------:R-:W-:-:S04]  /*0f20*/  UIMAD.WIDE.U32 UR4, UR12, UR24, URZ ;  /* 0x000000180c0472a5 */ /* 0x000fc8000f8e003f */
[----:B------:R-:W-:Y:S02]  /*0f30*/  UIMAD.WIDE.U32 UR14, UP1, UR11, UR25, UR4 ;  /* 0x000000190b0e72a5 */ /* 0x000fe4000f820004 */
[----:B------:R-:W-:Y:S02]  /*0f40*/  UIMAD.WIDE.U32 UR4, UR11, UR24, URZ ;  /* 0x000000180b0472a5 */ /* 0x000fe4000f8e003f */
[----:B------:R-:W-:Y:S02]  /*0f50*/  UIADD3.X UR17, URZ, URZ, URZ, UP1, !UPT ;  /* 0x0000003f3f117290 */ /* 0x000fe40008ffe43f */
[----:B------:R-:W-:Y:S01]  /*0f60*/  UIADD3 URZ, UP1, UR5, UR14, URZ ;  /* 0x0000000e053f7290 */ /* 0x000fe2000ff3e03f */
[----:B------:R-:W-:-:S03]  /*0f70*/  UMOV UR16, UR15 ;  /* 0x0000000f00107c82 */ /* 0x000fc60008000000 */
[----:B------:R-:W-:-:S12]  /*0f80*/  UIMAD.WIDE.U32.X UR4, UR12, UR25, UR16, UP1 ;  /* 0x000000190c0472a5 */ /* 0x000fd800088e0410 */
.L_x_12:
[----:B------:R-:W-:Y:S01]  /*0f90*/  USHF.R.U64 UR4, UR4, UR26, UR5 ;  /* 0x0000001a04047299 */ /* 0x000fe20008001205 */
[----:B------:R-:W-:Y:S01]  /*0fa0*/  R2UR UR15, R5 ;  /* 0x00000000050f72ca */ /* 0x000fe200000e0000 */
[----:B------:R-:W-:Y:S02]  /*0fb0*/  USHF.R.U32.HI UR5, URZ, UR26, UR5 ;  /* 0x0000001a3f057299 */ /* 0x000fe40008011605 */
[----:B------:R-:W-:Y:S01]  /*0fc0*/  UIADD3 UR12, UP1, URZ, -UR4, URZ ;  /* 0x800000043f0c7290 */ /* 0x000fe2000ff3e03f */
[----:B------:R-:W-:Y:S01]  /*0fd0*/  ULDC.64 UR16, c[0x0][0x620] ;  /* 0x0001880000107ab9 */ /* 0x000fe20000000a00 */
[----:B------:R-:W-:Y:S02]  /*0fe0*/  UMOV UR14, UR27 ;  /* 0x0000001b000e7c82 */ /* 0x000fe40008000000 */
[----:B------:R-:W-:Y:S01]  /*0ff0*/  UIADD3.X UR5, URZ, ~UR5, URZ, UP1, !UPT ;  /* 0x800000053f057290 */ /* 0x000fe20008ffe43f */
[----:B------:R-:W-:Y:S01]  /*1000*/  ULDC UR11, c[0x0][0x618] ;  /* 0x00018600000b7ab9 */ /* 0x000fe20000000800 */
[----:B------:R-:W-:-:S02]  /*1010*/  @UP2 UIMAD UR8, UR19, UR10, UR9 ;  /* 0x0000000a130822a4 */ /* 0x000fc4000f8e0209 */
[----:B------:R-:W-:Y:S02]  /*1020*/  UIMAD UR5, UR5, UR16, URZ ;  /* 0x00000010050572a4 */ /* 0x000fe4000f8e023f */
[----:B------:R-:W-:Y:S02]  /*1030*/  UIMAD.WIDE.U32 UR14, UR12, UR16, UR14 ;  /* 0x000000100c0e72a5 */ /* 0x000fe4000f8e000e */
[----:B------:R-:W-:Y:S01]  /*1040*/  UIMAD UR12, UR12, UR17, UR5 ;  /* 0x000000110c0c72a4 */ /* 0x000fe2000f8e0205 */
[----:B------:R-:W-:Y:S01]  /*1050*/  ULDC UR16, c[0x0][0x608] ;  /* 0x0001820000107ab9 */ /* 0x000fe20000000800 */
[----:B------:R-:W-:Y:S02]  /*1060*/  ULDC UR28, c[0x0][0x658] ;  /* 0x00019600001c7ab9 */ /* 0x000fe40000000800 */
[----:B------:R-:W-:Y:S01]  /*1070*/  UIADD3 UR12, UR15, UR12, URZ ;  /* 0x0000000c0f0c7290 */ /* 0x000fe2000fffe03f */
[----:B------:R-:W-:Y:S01]  /*1080*/  UMOV UR9, 0xffffffff ;  /* 0xffffffff00097882 */ /* 0x000fe20000000000 */
[----:B------:R-:W-:-:S02]  /*1090*/  ULDC UR5, c[0x0][0x600] ;  /* 0x0001800000057ab9 */ /* 0x000fc40000000800 */
[----:B------:R-:W-:Y:S02]  /*10a0*/  USHF.R.U64 UR27, UR14, UR11, UR12 ;  /* 0x0000000b0e1b7299 */ /* 0x000fe4000800120c */
[----:B------:R-:W-:Y:S02]  /*10b0*/  USHF.R.U32.HI UR12, URZ, UR11, UR12 ;  /* 0x0000000b3f0c7299 */ /* 0x000fe4000801160c */
[----:B------:R-:W-:Y:S01]  /*10c0*/  USHF.L.U32 UR9, UR9, UR28, URZ ;  /* 0x0000001c09097299 */ /* 0x000fe2000800063f */
[----:B------:R-:W-:Y:S01]  /*10d0*/  ULDC.64 UR10, c[0x0][0x640] ;  /* 0x00019000000a7ab9 */ /* 0x000fe20000000a00 */
[----:B------:R-:W-:Y:S01]  /*10e0*/  USHF.R.U64 UR32, UR27, UR16, UR12 ;  /* 0x000000101b207299 */ /* 0x000fe2000800120c */
[----:B------:R-:W-:Y:S01]  /*10f0*/  ISETP.NE.U32.AND P0, PT, RZ, UR10, PT ;  /* 0x0000000aff007c0c */ /* 0x000fe2000bf05070 */
[----:B------:R-:W-:Y:S02]  /*1100*/  USHF.R.U32.HI UR12, URZ, UR16, UR12 ;  /* 0x000000103f0c7299 */ /* 0x000fe4000801160c */
[----:B------:R-:W-:Y:S01]  /*1110*/  UIADD3 UR26, UR5, -0x1, URZ ;  /* 0xffffffff051a7890 */ /* 0x000fe2000fffe03f */
[----:B------:R-:W-:Y:S01]  /*1120*/  ISETP.NE.AND.EX P0, PT, RZ, UR11, PT, P0 ;  /* 0x0000000bff007c0c */ /* 0x000fe2000bf05300 */
[----:B------:R-:W-:-:S02]  /*1130*/  USHF.R.U64 UR33, UR32, UR28, UR12 ;  /* 0x0000001c20217299 */ /* 0x000fc4000800120c */
[----:B------:R-:W-:Y:S02]  /*1140*/  USHF.R.U32.HI UR14, URZ, UR28, UR12 ;  /* 0x0000001c3f0e7299 */ /* 0x000fe4000801160c */
[----:B------:R-:W-:Y:S01]  /*1150*/  ULOP3.LUT UR12, URZ, UR9, URZ, 0x33, !UPT ;  /* 0x000000093f0c7292 */ /* 0x000fe2000f8e333f */
[----:B------:R-:W-:Y:S01]  /*1160*/  ULDC UR29, c[0x0][0x648] ;  /* 0x00019200001d7ab9 */ /* 0x000fe20000000800 */
[----:B------:R-:W-:Y:S01]  /*1170*/  ULDC UR30, c[0x0][0x638] ;  /* 0x00018e00001e7ab9 */ /* 0x000fe20000000800 */
[----:B------:R-:W-:Y:S01]  /*1180*/  UMOV UR31, 0x1 ;  /* 0x00000001001f7882 */ /* 0x000fe20000000000 */
[----:B------:R-:W-:-:S04]  /*1190*/  UMOV UR9, UR33 ;  /* 0x0000002100097c82 */ /* 0x000fc80008000000 */
[----:B------:R-:W-:Y:S05]  /*11a0*/  @!P0 BRA `(.L_x_13) ;  /* 0x0000000000308947 */ /* 0x000fea0003800000 */
[----:B------:R-:W-:Y:S02]  /*11b0*/  ULDC UR9, c[0x0][0x64c] ;  /* 0x0001930000097ab9 */ /* 0x000fe40000000800 */
        /* <DEDUP_REMOVED lines=8> */
[----:B------:R-:W-:-:S07]  /*1240*/  UIMAD.WIDE.U32.X UR10, UR19, UR11, UR24, UP1 ;  /* 0x0000000b130a72a5 */ /* 0x000fce00088e0418 */
[----:B------:R-:W-:Y:S01]  /*1250*/  UMOV UR9, UR10 ;  /* 0x0000000a00097c82 */ /* 0x000fe20008000000 */
[----:B------:R-:W-:-:S05]  /*1260*/  UMOV UR14, UR11 ;  /* 0x0000000b000e7c82 */ /* 0x000fca0008000000 */
.L_x_13:
[----:B------:R-:W-:Y:S01]  /*1270*/  USHF.R.U64 UR10, UR9, UR29, UR14 ;  /* 0x0000001d090a7299 */ /* 0x000fe2000800120e */
[----:B------:R-:W-:Y:S01]  /*1280*/  IMAD.MOV.U32 R13, RZ, RZ, 0x1 ;  /* 0x00000001ff0d7424 */ /* 0x000fe200078e00ff */
[----:B------:R-:W-:Y:S01]  /*1290*/  USHF.L.U32 UR9, UR31, UR28, URZ ;  /* 0x0000001c1f097299 */ /* 0x000fe2000800063f */
[----:B------:R-:W-:Y:S01]  /*12a0*/  IMAD.U32 R4, RZ, RZ, UR4 ;  /* 0x00000004ff047e24 */ /* 0x000fe2000f8e00ff */
[----:B------:R-:W-:Y:S02]  /*12b0*/  ULOP3.LUT UR12, UR32, UR12, URZ, 0xc0, !UPT ;  /* 0x0000000c200c7292 */ /* 0x000fe4000f8ec03f */
[----:B------:R-:W-:Y:S02]  /*12c0*/  UIADD3 UR11, -UR10, URZ, URZ ;  /* 0x0000003f0a0b7290 */ /* 0x000fe4000fffe13f */
[----:B------:R-:W-:Y:S02]  /*12d0*/  UIMAD UR12, UR9, UR10, UR12 ;  /* 0x0000000a090c72a4 */ /* 0x000fe4000f8e020c */
[----:B------:R-:W-:-:S02]  /*12e0*/  ULOP3.LUT UR26, UR27, UR26, URZ, 0xc0, !UPT ;  /* 0x0000001a1b1a7292 */ /* 0x000fc4000f8ec03f */
[----:B------:R-:W-:Y:S01]  /*12f0*/  UIMAD UR9, UR11, UR30, UR33 ;  /* 0x0000001e0b0972a4 */ /* 0x000fe2000f8e0221 */
[----:B------:R-:W-:Y:S02]  /*1300*/  ULDC UR10, c[0x0][0x610] ;  /* 0x00018400000a7ab9 */ /* 0x000fe40000000800 */
[----:B------:R-:W-:Y:S02]  /*1310*/  UIMAD UR8, UR12, UR10, UR8 ;  /* 0x0000000a0c0872a4 */ /* 0x000fe4000f8e0208 */
[----:B------:R-:W-:-:S04]  /*1320*/  UIMAD UR9, UR9, UR5, UR26 ;  /* 0x00000005090972a4 */ /* 0x000fc8000f8e021a */
[----:B------:R-:W-:Y:S02]  /*1330*/  USEL UR5, UR9, UR8, !UP2 ;  /* 0x0000000809057287 */ /* 0x000fe4000d000000 */
[----:B------:R-:W-:-:S04]  /*1340*/  USEL UR8, UR8, UR9, !UP2 ;  /* 0x0000000908087287 */ /* 0x000fc8000d000000 */
[----:B------:R-:W-:Y:S02]  /*1350*/  IMAD.U32 R3, RZ, RZ, UR5 ;  /* 0x00000005ff037e24 */ /* 0x000fe4000f8e00ff */
[----:B------:R-:W-:-:S07]  /*1360*/  IMAD.U32 R2, RZ, RZ, UR8 ;  /* 0x00000008ff027e24 */ /* 0x000fce000f8e00ff */
.L_x_11:
[----:B------:R-:W-:Y:S05]  /*1370*/  @!P1 BRA `(.L_x_14) ;  /* 0x00000000000c9947 */ /* 0x000fea0003800000 */
[----:B------:R-:W-:Y:S01]  /*1380*/  UCGABAR_WAIT ;  /* 0x0000000000007dc7 */ /* 0x000fe20008000000 */
[----:B------:R-:W-:Y:S01]  /*1390*/  CCTL.IVALL ;  /* 0x00000000ff00798f */ /* 0x000fe20002000000 */
[----:B------:R-:W-:Y:S05]  /*13a0*/  BRA `(.L_x_15) ;  /* 0x0000000000047947 */ /* 0x000fea0003800000 */
.L_x_14:
[----:B------:R-:W-:Y:S06]  /*13b0*/  BAR.SYNC.DEFER_BLOCKING 0x0 ;  /* 0x0000000000007b1d */ /* 0x000fec0000010000 */
.L_x_15:
[----:B------:R-:W-:Y:S02]  /*13c0*/  ULDC UR4, c[0x0][0x28c] ;  /* 0x0000a30000047ab9 */ /* 0x000fe40000000800 */
[----:B------:R-:W-:-:S04]  /*13d0*/  UIADD3 UR4, UR4, 0x3f, URZ ;  /* 0x0000003f04047890 */ /* 0x000fc8000fffe03f */
[----:B------:R-:W-:-:S04]  /*13e0*/  USHF.R.S32.HI UR5, URZ, 0x1f, UR4 ;  /* 0x0000001f3f057899 */ /* 0x000fc80008011404 */
[----:B------:R-:W-:-:S04]  /*13f0*/  ULEA.HI UR5, UR5, UR4, URZ, 0x6 ;  /* 0x0000000405057291 */ /* 0x000fc8000f8f303f */
[----:B------:R-:W-:Y:S01]  /*1400*/  USHF.R.S32.HI UR14, URZ, 0x6, UR5 ;  /* 0x000000063f0e7899 */ /* 0x000fe20008011405 */
[----:B------:R-:W-:Y:S11]  /*1410*/  @!P2 BRA `(.L_x_16) ;  /* 0x000000440044a947 */ /* 0x000ff60003800000 */
[----:B------:R-:W-:-:S06]  /*1420*/  UISETP.GT.U32.AND UP1, UPT, UR18, 0x1, UPT ;  /* 0x000000011200788c */ /* 0x000fcc000bf24070 */
[----:B------:R-:W-:-:S13]  /*1430*/  PLOP3.LUT P0, PT, PT, PT, UP1, 0x80, 0x0 ;  /* 0x000000000000781c */ /* 0x000fda0003f0f018 */
[----:B------:R-:W-:Y:S05]  /*1440*/  @P0 EXIT ;  /* 0x000000000000094d */ /* 0x000fea0003800000 */
.L_x_17:
[----:B------:R-:W-:-:S08]  /*1450*/  NOP ;  /* 0x0000000000007918 */ /* 0x000fd00000000000 */
[----:B------:R-:W0:Y:S02]  /*1460*/  USETMAXREG.TRY_ALLOC.CTAPOOL UP1, 0xe8 ;  /* 0x000000e8000079c8 */ /* 0x000e240008020600 */
[----:B0-----:R-:W-:-:S13]  /*1470*/  PLOP3.LUT P0, PT, PT, PT, UP1, 0x80, 0x0 ;  /* 0x000000000000781c */ /* 0x001fda0003f0f018 */
[----:B------:R-:W-:Y:S05]  /*1480*/  @!P0 BRA `(.L_x_17) ;  /* 0xfffffffc00f08947 */ /* 0x000fea000383ffff */
[----:B------:R-:W-:-:S13]  /*1490*/  LOP3.LUT P0, RZ, R13, 0xff, RZ, 0xc0, !PT ;  /* 0x000000ff0dff7812 */ /* 0x000fda000780c0ff */
[----:B------:R-:W-:Y:S05]  /*14a0*/  @!P0 EXIT ;  /* 0x000000000000894d */ /* 0x000fea0003800000 */
[----:B------:R-:W0:Y:S01]  /*14b0*/  S2UR UR5, SR_CgaCtaId ;  /* 0x00000000000579c3 */ /* 0x000e220000008800 */
[CC--:B------:R-:W-:Y:S01]  /*14c0*/  LEA.HI R6, R12.reuse, R7.reuse, RZ, 0x2 ;  /* 0x000000070c067211 */ /* 0x0c0fe200078f10ff */
[----:B------:R-:W-:Y:S01]  /*14d0*/  USHF.R.U32.HI UR4, URZ, 0x2, UR14 ;  /* 0x000000023f047899 */ /* 0x000fe2000801160e */
[----:B------:R-:W-:Y:S01]  /*14e0*/  LEA.HI R14, R12, R7, RZ, 0x5 ;  /* 0x000000070c0e7211 */ /* 0x000fe200078f28ff */
[----:B------:R-:W-:Y:S01]  /*14f0*/  UMOV UR12, 0x400 ;  /* 0x00000400000c7882 */ /* 0x000fe20000000000 */
[--C-:B------:R-:W-:Y:S01]  /*1500*/  SHF.R.S32.HI R13, RZ, 0x2, R6.reuse ;  /* 0x00000002ff0d7819 */ /* 0x100fe20000011406 */
[----:B------:R-:W-:Y:S01]  /*1510*/  ULOP3.LUT UR15, UR14, 0x3, URZ, 0xc0, !UPT ;  /* 0x000000030e0f7892 */ /* 0x000fe2000f8ec03f */
[----:B------:R-:W-:Y:S01]  /*1520*/  SHF.R.S32.HI R12, RZ, 0x1f, R6 ;  /* 0x0000001fff0c7819 */ /* 0x000fe20000011406 */
[----:B------:R-:W-:Y:S01]  /*1530*/  ULOP3.LUT UR4, UR4, 0x1, URZ, 0xc0, !UPT ;  /* 0x0000000104047892 */ /* 0x000fe2000f8ec03f */
[----:B------:R-:W-:Y:S01]  /*1540*/  LOP3.LUT R16, R6, 0xfffffffc, RZ, 0xc0, !PT ;  /* 0xfffffffc06107812 */ /* 0x000fe200078ec0ff */
[----:B------:R-:W-:Y:S01]  /*1550*/  USEL UR15, UR15, URZ, !UP0 ;  /* 0x0000003f0f0f7287 */ /* 0x000fe2000c000000 */
[----:B------:R-:W-:Y:S01]  /*1560*/  LEA.HI R12, R12, R13, RZ, 0x3 ;  /* 0x0000000d0c0c7211 */ /* 0x000fe200078f18ff */
[----:B------:R-:W-:-:S02]  /*1570*/  UISETP.EQ.U32.AND UP0, UPT, UR4, 0x1, !UP0 ;  /* 0x000000010400788c */ /* 0x000fc4000c702070 */
[----:B------:R-:W-:Y:S01]  /*1580*/  IMAD.IADD R16, R7, 0x1, -R16 ;  /* 0x0000000107107824 */ /* 0x000fe200078e0a10 */
[----:B------:R-:W-:Y:S01]  /*1590*/  LOP3.LUT R6, R12, 0xfffffff8, RZ, 0xc0, !PT ;  /* 0xfffffff80c067812 */ /* 0x000fe200078ec0ff */
[----:B------:R-:W-:Y:S01]  /*15a0*/  VIADD R12, R17, 0xffffffff ;  /* 0xffffffff110c7836 */ /* 0x000fe20000000000 */
[----:B------:R-:W-:Y:S01]  /*15b0*/  UISETP.LT.AND UP1, UPT, UR14, 0x1, UPT ;  /* 0x000000010e00788c */ /* 0x000fe2000bf21270 */
[----:B------:R-:W-:Y:S02]  /*15c0*/  ULDC UR6, c[0x0][0x284] ;  /* 0x0000a10000067ab9 */ /* 0x000fe40000000800 */
[----:B------:R-:W-:Y:S01]  /*15d0*/  IMAD.IADD R6, R13, 0x1, -R6 ;  /* 0x000000010d067824 */ /* 0x000fe200078e0a06 */
[C---:B------:R-:W-:Y:S01]  /*15e0*/  ISETP.NE.AND P0, PT, R12.reuse, RZ, PT ;  /* 0x000000ff0c00720c */ /* 0x040fe20003f05270 */
[----:B------:R-:W-:Y:S01]  /*15f0*/  IMAD.SHL.U32 R12, R12, 0x8, RZ ;  /* 0x000000080c0c7824 */ /* 0x000fe200078e00ff */
[----:B------:R-:W-:Y:S01]  /*1600*/  SHF.R.S32.HI R13, RZ, 0x5, R14 ;  /* 0x00000005ff0d7819 */ /* 0x000fe2000001140e */
[----:B0-----:R-:W-:Y:S01]  /*1610*/  ULEA UR12, UR5, UR12, 0x18 ;  /* 0x0000000c050c7291 */ /* 0x001fe2000f8ec03f */
[--C-:B------:R-:W-:Y:S01]  /*1620*/  SHF.R.S32.HI R7, RZ, 0x1f, R6.reuse ;  /* 0x0000001fff077819 */ /* 0x100fe20000011406 */
[----:B------:R-:W-:Y:S01]  /*1630*/  USEL UR16, UR14, 0x1, UP1 ;  /* 0x000000010e107887 */ /* 0x000fe20008800000 */
[----:B------:R-:W-:Y:S01]  /*1640*/  LOP3.LUT R12, R12, 0x8, RZ, 0xc0, !PT ;  /* 0x000000080c0c7812 */ /* 0x000fe200078ec0ff */
[----:B------:R-:W-:Y:S01]  /*1650*/  UIADD3 UR4, UR12, 0x4180, URZ ;  /* 0x000041800c047890 */ /* 0x000fe2000fffe03f */
[C-C-:B------:R-:W-:Y:S01]  /*1660*/  IMAD R19, R13.reuse, -0x10, -R6.reuse ;  /* 0xfffffff00d137824 */ /* 0x140fe200078e0a06 */
[----:B------:R-:W-:Y:S01]  /*1670*/  UIADD3 UR5, UR12, 0x180, URZ ;  /* 0x000001800c057890 */ /* 0x000fe2000fffe03f */
[----:B------:R-:W-:Y:S01]  /*1680*/  IMAD.WIDE R6, R13, 0x10, R6 ;  /* 0x000000100d067825 */ /* 0x000fe200078e0206 */
[----:B------:R-:W-:Y:S01]  /*1690*/  UIADD3 UR33, UR12, 0x50, URZ ;  /* 0x000000500c217890 */ /* 0x000fe2000fffe03f */
[----:B------:R-:W-:Y:S01]  /*16a0*/  SEL R86, RZ, 0x1, P0 ;  /* 0x00000001ff567807 */ /* 0x000fe20000000000 */
[----:B------:R-:W-:Y:S01]  /*16b0*/  USHF.R.U32.HI UR4, URZ, 0x4, UR4 ;  /* 0x000000043f047899 */ /* 0x000fe20008011604 */
[C---:B------:R-:W-:Y:S01]  /*16c0*/  LOP3.LUT R87, R12.reuse, 0x8, RZ, 0x3c, !PT ;  /* 0x000000080c577812 */ /* 0x040fe200078e3cff */
[----:B------:R-:W-:Y:S01]  /*16d0*/  USHF.R.U32.HI UR5, URZ, 0x4, UR5 ;  /* 0x000000043f057899 */ /* 0x000fe20008011605 */
[----:B------:R-:W-:Y:S01]  /*16e0*/  LOP3.LUT R18, R12, 0x18, RZ, 0x3c, !PT ;  /* 0x000000180c127812 */ /* 0x000fe200078e3cff */
[----:B------:R-:W-:Y:S01]  /*16f0*/  ULOP3.LUT UR4, UR4, 0x3fff, URZ, 0xc0, !UPT ;  /* 0x00003fff04047892 */ /* 0x000fe2000f8ec03f */
[----:B------:R-:W-:Y:S01]  /*1700*/  LEA R17, R17, UR33, 0x3 ;  /* 0x0000002111117c11 */ /* 0x000fe2000f8e18ff */
[----:B------:R-:W-:Y:S01]  /*1710*/  ULOP3.LUT UR5, UR5, 0x3fff, URZ, 0xc0, !UPT ;  /* 0x00003fff05057892 */ /* 0x000fe2000f8ec03f */
[----:B------:R-:W-:Y:S01]  /*1720*/  VIADD R19, R19, UR6 ;  /* 0x0000000613137c36 */ /* 0x000fe20008000000 */
[----:B------:R-:W-:-:S02]  /*1730*/  ULOP3.LUT UR31, UR7, 0x1, URZ, 0xfc, !UPT ;  /* 0x00000001071f7892 */ /* 0x000fc4000f8efc3f */
[----:B------:R-:W-:Y:S02]  /*1740*/  USHF.L.U32 UR32, UR14, 0x1, URZ ;  /* 0x000000010e207899 */ /* 0x000fe4000800063f */
[----:B------:R-:W-:Y:S02]  /*1750*/  UIADD3 UR16, -UR16, UR14, URZ ;  /* 0x0000000e10107290 */ /* 0x000fe4000fffe13f */
[----:B------:R-:W-:Y:S02]  /*1760*/  USEL UR17, URZ, 0x1, !UP0 ;  /* 0x000000013f117887 */ /* 0x000fe4000c000000 */
[----:B------:R-:W-:Y:S02]  /*1770*/  ULOP3.LUT UR18, UR4, 0x10000, URZ, 0xfc, !UPT ;  /* 0x0001000004127892 */ /* 0x000fe4000f8efc3f */
[----:B------:R-:W-:-:S12]  /*1780*/  ULOP3.LUT UR19, UR5, 0x10000, URZ, 0xfc, !UPT ;  /* 0x0001000005137892 */ /* 0x000fd8000f8efc3f */
.L_x_108:
[----:B------:R-:W-:Y:S01]  /*1790*/  SHF.L.U32 R12, R86, 0x1f, RZ ;  /* 0x0000001f560c7819 */ /* 0x000fe200000006ff */
[----:B------:R-:W0:Y:S01]  /*17a0*/  LDC R13, c[0x0][0x28c] ;  /* 0x0000a300ff0d7b82 */ /* 0x000e220000000800 */
[----:B------:R-:W-:Y:S01]  /*17b0*/  UMOV UR4, URZ ;  /* 0x0000003f00047c82 */ /* 0x000fe20008000000 */
[----:B------:R-:W-:Y:S01]  /*17c0*/  UMOV UR24, UR15 ;  /* 0x0000000f00187c82 */ /* 0x000fe20008000000 */
[----:B-1----:R-:W1:Y:S01]  /*17d0*/  SYNCS.PHASECHK.TRANS64.TRYWAIT P0, [R17+URZ+-0x8], R12 ;  /* 0xfffff80c110075a7 */ /* 0x002e62000800017f */
[----:B0-----:R-:W-:Y:S01]  /*17e0*/  ISETP.GE.AND P1, PT, R13, 0x1, PT ;  /* 0x000000010d00780c */ /* 0x001fe20003f26270 */
[----:B-1-3--:R-:W-:-:S12]  /*17f0*/  @!P0 BRA `(.L_x_18) ;  /* 0x0000005000988947 */ /* 0x00afd80003800000 */
.L_x_130:
[----:B------:R-:W-:Y:S01]  /*1800*/  UMOV UR5, URZ ;  /* 0x0000003f00057c82 */ /* 0x000fe20008000000 */
[----:B------:R-:W-:Y:S01]  /*1810*/  UMOV UR6, URZ ;  /* 0x0000003f00067c82 */ /* 0x000fe20008000000 */
[----:B------:R-:W-:Y:S02]  /*1820*/  CS2R R20, SRZ ;  /* 0x0000000000147805 */ /* 0x000fe4000001ff00 */
[----:B------:R-:W-:Y:S02]  /*1830*/  CS2R R56, SRZ ;  /* 0x0000000000387805 */ /* 0x000fe4000001ff00 */
[----:B------:R-:W-:Y:S02]  /*1840*/  CS2R R58, SRZ ;  /* 0x00000000003a7805 */ /* 0x000fe4000001ff00 */
[----:B------:R-:W-:Y:S02]  /*1850*/  CS2R R60, SRZ ;  /* 0x00000000003c7805 */ /* 0x000fe4000001ff00 */
[----:B------:R-:W-:-:S02]  /*1860*/  CS2R R62, SRZ ;  /* 0x00000000003e7805 */ /* 0x000fc4000001ff00 */
[----:B------:R-:W-:Y:S02]  /*1870*/  CS2R R64, SRZ ;  /* 0x0000000000407805 */ /* 0x000fe4000001ff00 */
        /* <DEDUP_REMOVED lines=9> */
[----:B------:R-:W-:Y:S01]  /*1910*/  CS2R R84, SRZ ;  /* 0x0000000000547805 */ /* 0x000fe2000001ff00 */
[----:B------:R-:W-:Y:S01]  /*1920*/  IMAD.U32 R22, RZ, RZ, UR17 ;  /* 0x00000011ff167e24 */ /* 0x000fe2000f8e00ff */
        /* <DEDUP_REMOVED lines=15> */
[----:B------:R-:W-:Y:S01]  /*1a20*/  CS2R R54, SRZ ;  /* 0x0000000000367805 */ /* 0x000fe2000001ff00 */
[----:B------:R-:W-:Y:S06]  /*1a30*/  @!P1 BRA `(.L_x_19) ;  /* 0x00000004005c9947 */ /* 0x000fec0003800000 */
[----:B------:R-:W-:-:S06]  /*1a40*/  UISETP.NE.AND UP0, UPT, UR31, 0x3, UPT ;  /* 0x000000031f00788c */ /* 0x000fcc000bf05270 */
[----:B------:R-:W-:-:S13]  /*1a50*/  PLOP3.LUT P1, PT, PT, PT, UP0, 0x80, 0x0 ;  /* 0x000000000000781c */ /* 0x000fda0003f2f008 */
[----:B------:R-:W-:Y:S05]  /*1a60*/  @!P1 BRA `(.L_x_20) ;  /* 0x0000000000049947 */ /* 0x000fea0003800000 */
[----:B------:R-:W-:Y:S01]  /*1a70*/  BPT.TRAP 0x1 ;  /* 0x000000040000795c */ /* 0x000fe20000300000 */
.L_x_20:
[----:B------:R-:W-:Y:S01]  /*1a80*/  ULEA UR4, UR15, UR12, 0x3 ;  /* 0x0000000c0f047291 */ /* 0x000fe2000f8e183f */
[----:B0-----:R-:W-:-:S05]  /*1a90*/  IMAD.U32 R12, RZ, RZ, UR17 ;  /* 0x00000011ff0c7e24 */ /* 0x001fca000f8e00ff */
[----:B------:R-:W-:-:S04]  /*1aa0*/  SHF.L.U32 R12, R12, 0x1f, RZ ;  /* 0x0000001f0c0c7819 */ /* 0x000fc800000006ff */
[----:B------:R0:W1:Y:S01]  /*1ab0*/  SYNCS.PHASECHK.TRANS64.TRYWAIT P0, [UR4], R12 ;  /* 0x0000000cff0075a7 */ /* 0x0000620008000144 */
[----:B------:R-:W-:Y:S05]  /*1ac0*/  @!P1 BRA `(.L_x_21) ;  /* 0x0000000000049947 */ /* 0x000fea0003800000 */
[----:B------:R-:W-:Y:S01]  /*1ad0*/  BPT.TRAP 0x1 ;  /* 0x000000040000795c */ /* 0x000fe20000300000 */
.L_x_21:
[----:B-1----:R-:W-:Y:S05]  /*1ae0*/  @P0 BRA `(.L_x_22) ;  /* 0x0000000000080947 */ /* 0x002fea0003800000 */
[----:B------:R-:W1:Y:S02]  /*1af0*/  SYNCS.PHASECHK.TRANS64.TRYWAIT P0, [UR4], R12 ;  /* 0x0000000cff0075a7 */ /* 0x000e640008000144 */
[----:B-1----:R-:W-:Y:S05]  /*1b00*/  @!P0 BRA `(.L_x_23) ;  /* 0x0000004c00e88947 */ /* 0x002fea0003800000 */
.L_x_22:
[----:B------:R-:W-:Y:S01]  /*1b10*/  ULEA UR8, UR15, UR19, 0x8 ;  /* 0x000000130f087291 */ /* 0x000fe2000f8e403f */
[----:B------:R-:W-:Y:S01]  /*1b20*/  WARPGROUP.ARRIVE ;  /* 0x00000000000079c5 */ /* 0x000fe20000000000 */
[----:B------:R-:W-:Y:S01]  /*1b30*/  ULEA UR10, UR15, UR18, 0x8 ;  /* 0x000000120f0a7291 */ /* 0x000fe2000f8e403f */
[----:B------:R-:W-:Y:S01]  /*1b40*/  CS2R R20, SRZ ;  /* 0x0000000000147805 */ /* 0x000fe2000001ff00 */
[----:B------:R-:W-:Y:S01]  /*1b50*/  UMOV UR9, 0x80000020 ;  /* 0x8000002000097882 */ /* 0x000fe20000000000 */
[----:B------:R-:W-:Y:S01]  /*1b60*/  UMOV UR11, 0x80000020 ;  /* 0x80000020000b7882 */ /* 0x000fe20000000000 */
[----:B------:R-:W-:Y:S01]  /*1b70*/  ULDC UR5, c[0x0][0x50c] ;  /* 0x0001430000057ab9 */ /* 0x000fe20000000800 */
[----:B------:R-:W-:Y:S01]  /*1b80*/  UMOV UR4, 0x2 ;  /* 0x0000000200047882 */ /* 0x000fe20000000000 */
[----:B------:R-:W-:Y:S01]  /*1b90*/  UISETP.NE.AND UP0, UPT, UR5, 0x2, UPT ;  /* 0x000000020500788c */ /* 0x000fe2000bf05270 */
[----:B------:R-:W-:Y:S02]  /*1ba0*/  CS2R R56, SRZ ;  /* 0x0000000000387805 */ /* 0x000fe4000001ff00 */
[----:B------:R-:W-:Y:S01]  /*1bb0*/  CS2R R58, SRZ ;  /* 0x00000000003a7805 */ /* 0x000fe2000001ff00 */
[----:B------:R-:W-:Y:S01]  /*1bc0*/  QGMMA.64x64x32.F32.E5M2.E5M2 R24, gdesc[UR8], RZ, !UPT ;  /* 0x00e00000081879f3 */ /* 0x000fe2000c7038ff */
[----:B------:R-:W-:Y:S01]  /*1bd0*/  USEL UR5, URZ, 0x1, UP0 ;  /* 0x000000013f057887 */ /* 0x000fe20008000000 */
[----:B------:R-:W-:Y:S01]  /*1be0*/  CS2R R60, SRZ ;  /* 0x00000000003c7805 */ /* 0x000fe2000001ff00 */
[----:B------:R-:W-:Y:S01]  /*1bf0*/  UIADD3 UR8, UR8, 0x2, URZ ;  /* 0x0000000208087890 */ /* 0x000fe2000fffe03f */
[----:B------:R-:W-:Y:S01]  /*1c00*/  CS2R R62, SRZ ;  /* 0x00000000003e7805 */ /* 0x000fe2000001ff00 */
[----:B------:R-:W-:Y:S01]  /*1c10*/  UIADD3 UR10, UR10, 0x2, URZ ;  /* 0x000000020a0a7890 */ /* 0x000fe2000fffe03f */
[----:B------:R-:W-:-:S02]  /*1c20*/  CS2R R64, SRZ ;  /* 0x0000000000407805 */ /* 0x000fc4000001ff00 */
[----:B------:R-:W-:Y:S01]  /*1c30*/  ISETP.NE.AND P0, PT, RZ, UR5, PT ;  /* 0x00000005ff007c0c */ /* 0x000fe2000bf05270 */
[----:B------:R-:W-:Y:S01]  /*1c40*/  UMOV UR9, 0x80000020 ;  /* 0x8000002000097882 */ /* 0x000fe20000000000 */
[----:B------:R-:W-:Y:S01]  /*1c50*/  UMOV UR11, 0x80000020 ;  /* 0x80000020000b7882 */ /* 0x000fe20000000000 */
        /* <DEDUP_REMOVED lines=10> */
[----:B------:R-:W-:Y:S01]  /*1d00*/  QGMMA.64x64x32.F32.E5M2.E5M2 R24, gdesc[UR8], R24, gsb0 ;  /* 0x00e00000081879f3 */ /* 0x000fe20008003818 */
[----:B------:R-:W-:Y:S05]  /*1d10*/  @!P0 BRA `(.L_x_24) ;  /* 0x0000000000888947 */ /* 0x000fea0003800000 */
[----:B------:R-:W-:Y:S02]  /*1d20*/  WARPGROUP.DEPBAR.LE gsb0, 0x0 ;  /* 0x00008000000079c5 */ /* 0x000fe40000010000 */
[----:B------:R-:W-:-:S01]  /*1d30*/  FADD R85, RZ, R24 ;  /* 0x00000018ff557221 */ /* 0x000fc20000000000 */
[----:B------:R-:W-:Y:S01]  /*1d40*/  FADD R84, RZ, R25 ;  /* 0x00000019ff547221 */ /* 0x000fe20000000000 */
        /* <DEDUP_REMOVED lines=30> */
[----:B------:R-:W-:-:S06]  /*1f30*/  UMOV UR4, URZ ;  /* 0x0000003f00047c82 */ /* 0x000fcc0008000000 */
.L_x_24:
[----:B------:R-:W-:-:S04]  /*1f40*/  UIADD3 UR24, UR15, 0x1, URZ ;  /* 0x000000010f187890 */ /* 0x000fc8000fffe03f */
[----:B------:R-:W-:-:S04]  /*1f50*/  UISETP.NE.AND UP0, UPT, UR24, 0x4, UPT ;  /* 0x000000041800788c */ /* 0x000fc8000bf05270 */
[----:B------:R-:W-:Y:S02]  /*1f60*/  USEL UR6, URZ, 0x1, UP0 ;  /* 0x000000013f067887 */ /* 0x000fe40008000000 */
[----:B------:R-:W-:Y:S02]  /*1f70*/  USEL UR24, UR24, URZ, UP0 ;  /* 0x0000003f18187287 */ /* 0x000fe40008000000 */
[----:B------:R-:W-:-:S06]  /*1f80*/  ULOP3.LUT UR6, UR17, UR6, URZ, 0x3c, !UPT ;  /* 0x0000000611067292 */ /* 0x000fcc000f8e3c3f */
[----:B------:R-:W-:Y:S01]  /*1f90*/  IMAD.U32 R22, RZ, RZ, UR6 ;  /* 0x00000006ff167e24 */ /* 0x000fe2000f8e00ff */
[----:B------:R-:W-:-:S06]  /*1fa0*/  UMOV UR6, 0x1 ;  /* 0x0000000100067882 */ /* 0x000fcc0000000000 */
.L_x_19:
[----:B------:R-:W-:-:S06]  /*1fb0*/  UISETP.GE.AND UP0, UPT, UR16, 0x1, UPT ;  /* 0x000000011000788c */ /* 0x000fcc000bf06270 */
[----:B------:R-:W-:-:S13]  /*1fc0*/  PLOP3.LUT P0, PT, PT, PT, UP0, 0x80, 0x0 ;  /* 0x000000000000781c */ /* 0x000fda0003f0f008 */
[----:B------:R-:W-:Y:S05]  /*1fd0*/  @!P0 BRA `(.L_x_25) ;  /* 0x0000000400708947 */ /* 0x000fea0003800000 */
[----:B01----:R-:W-:Y:S01]  /*1fe0*/  IMAD.U32 R12, RZ, RZ, UR16 ;  /* 0x00000010ff0c7e24 */ /* 0x003fe2000f8e00ff */
[----:B------:R-:W-:Y:S01]  /*1ff0*/  ULDC UR25, c[0x0][0x50c] ;  /* 0x0001430000197ab9 */ /* 0x000fe20000000800 */
[----:B------:R-:W-:-:S07]  /*2000*/  IMAD.U32 R13, RZ, RZ, UR15 ;  /* 0x0000000fff0d7e24 */ /* 0x000fce000f8e00ff */
.L_x_33:
[----:B------:R-:W-:-:S06]  /*2010*/  UISETP.NE.AND UP0, UPT, UR31, 0x3, UPT ;  /* 0x000000031f00788c */ /* 0x000fcc000bf05270 */
[----:B------:R-:W-:-:S13]  /*2020*/  PLOP3.LUT P1, PT, PT, PT, UP0, 0x80, 0x0 ;  /* 0x000000000000781c */ /* 0x000fda0003f2f008 */
[----:B------:R-:W-:Y:S05]  /*2030*/  @!P1 BRA `(.L_x_26) ;  /* 0x0000000000049947 */ /* 0x000fea0003800000 */
[----:B------:R-:W-:Y:S01]  /*2040*/  BPT.TRAP 0x1 ;  /* 0x000000040000795c */ /* 0x000fe20000300000 */
.L_x_26:
[----:B------:R-:W-:Y:S01]  /*2050*/  ULEA UR8, UR24, UR12, 0x3 ;  /* 0x0000000c18087291 */ /* 0x000fe2000f8e183f */
[----:B------:R-:W-:-:S08]  /*2060*/  SHF.L.U32 R14, R22, 0x1f, RZ ;  /* 0x0000001f160e7819 */ /* 0x000fd000000006ff */
[----:B------:R0:W1:Y:S01]  /*2070*/  SYNCS.PHASECHK.TRANS64.TRYWAIT P0, [UR8], R14 ;  /* 0x0000000eff0075a7 */ /* 0x0000620008000148 */
[----:B------:R-:W-:Y:S05]  /*2080*/  @!P1 BRA `(.L_x_27) ;  /* 0x0000000000049947 */ /* 0x000fea0003800000 */
[----:B------:R-:W-:Y:S01]  /*2090*/  BPT.TRAP 0x1 ;  /* 0x000000040000795c */ /* 0x000fe20000300000 */
.L_x_27:
[----:B-1----:R-:W-:Y:S05]  /*20a0*/  @P0 BRA `(.L_x_28) ;  /* 0x0000000000080947 */ /* 0x002fea0003800000 */
[----:B------:R-:W1:Y:S02]  /*20b0*/  SYNCS.PHASECHK.TRANS64.TRYWAIT P0, [UR8], R14 ;  /* 0x0000000eff0075a7 */ /* 0x000e640008000148 */
[----:B-1----:R-:W-:Y:S05]  /*20c0*/  @!P0 BRA `(.L_x_29) ;  /* 0x0000004800908947 */ /* 0x002fea0003800000 */
.L_x_28:
[----:B------:R-:W-:Y:S01]  /*20d0*/  UISETP.NE.AND UP0, UPT, UR5, URZ, UPT ;  /* 0x0000003f0500728c */ /* 0x000fe2000bf05270 */
[----:B------:R-:W-:Y:S01]  /*20e0*/  WARPGROUP.ARRIVE ;  /* 0x00000000000079c5 */ /* 0x000fe20000000000 */
[----:B------:R-:W-:Y:S02]  /*20f0*/  ULEA UR8, UR24, UR19, 0x8 ;  /* 0x0000001318087291 */ /* 0x000fe4000f8e403f */
[----:B------:R-:W-:Y:S02]  /*2100*/  USEL UR6, UR6, URZ, !UP0 ;  /* 0x0000003f06067287 */ /* 0x000fe4000c000000 */
[----:B------:R-:W-:Y:S02]  /*2110*/  ULEA UR10, UR24, UR18, 0x8 ;  /* 0x00000012180a7291 */ /* 0x000fe4000f8e403f */
[----:B------:R-:W-:Y:S01]  /*2120*/  UISETP.NE.U32.AND UP0, UPT, UR6, URZ, UPT ;  /* 0x0000003f0600728c */ /* 0x000fe2000bf05070 */
[----:B------:R-:W-:Y:S01]  /*2130*/  UMOV UR9, 0x80000020 ;  /* 0x8000002000097882 */ /* 0x000fe20000000000 */
[----:B------:R-:W-:Y:S01]  /*2140*/  UMOV UR11, 0x80000020 ;  /* 0x80000020000b7882 */ /* 0x000fe20000000000 */
[----:B------:R-:W-:-:S08]  /*2150*/  UIADD3 UR4, UR4, 0x2, URZ ;  /* 0x0000000204047890 */ /* 0x000fd0000fffe03f */
[----:B------:R-:W-:Y:S01]  /*2160*/  QGMMA.64x64x32.F32.E5M2.E5M2 R24, gdesc[UR8], R24, UP0 ;  /* 0x00e00000081879f3 */ /* 0x000fe2000bf03818 */
[----:B------:R-:W-:Y:S02]  /*2170*/  UIADD3 UR8, UR8, 0x2, URZ ;  /* 0x0000000208087890 */ /* 0x000fe4000fffe03f */
[----:B------:R-:W-:Y:S01]  /*2180*/  UIADD3 UR10, UR10, 0x2, URZ ;  /* 0x000000020a0a7890 */ /* 0x000fe2000fffe03f */
[----:B------:R-:W-:Y:S01]  /*2190*/  UMOV UR9, 0x80000020 ;  /* 0x8000002000097882 */ /* 0x000fe20000000000 */
[----:B------:R-:W-:Y:S01]  /*21a0*/  UMOV UR11, 0x80000020 ;  /* 0x80000020000b7882 */ /* 0x000fe20000000000 */
[----:B------:R-:W-:-:S04]  /*21b0*/  UISETP.NE.AND UP0, UPT, UR4, UR25, UPT ;  /* 0x000000190400728c */ /* 0x000fc8000bf05270 */
[----:B------:R-:W-:-:S06]  /*21c0*/  USEL UR5, URZ, 0x1, UP0 ;  /* 0x000000013f057887 */ /* 0x000fcc0008000000 */
[----:B------:R-:W-:Y:S01]  /*21d0*/  ISETP.NE.AND P0, PT, RZ, UR5, PT ;  /* 0x00000005ff007c0c */ /* 0x000fe2000bf05270 */
[----:B------:R-:W-:Y:S03]  /*21e0*/  QGMMA.64x64x32.F32.E5M2.E5M2 R24, gdesc[UR8], R24, gsb0 ;  /* 0x00e00000081879f3 */ /* 0x000fe60008003818 */
[----:B------:R-:W-:-:S09]  /*21f0*/  WARPGROUP.DEPBAR.LE gsb0, 0x1 ;  /* 0x00008000000079c5 */ /* 0x000fd20000010100 */
[----:B------:R-:W-:Y:S05]  /*2200*/  @!P0 BRA `(.L_x_30) ;  /* 0x0000000000888947 */ /* 0x000fea0003800000 */
[----:B------:R-:W-:Y:S02]  /*2210*/  WARPGROUP.DEPBAR.LE gsb0, 0x0 ;  /* 0x00008000000079c5 */ /* 0x000fe40000010000 */
[----:B------:R-:W-:-:S01]  /*2220*/  FADD R85, R24, R85 ;  /* 0x0000005518557221 */ /* 0x000fc20000000000 */
[----:B------:R-:W-:Y:S01]  /*2230*/  FADD R84, R25, R84 ;  /* 0x0000005419547221 */ /* 0x000fe20000000000 */
        /* <DEDUP_REMOVED lines=30> */
[----:B------:R-:W-:-:S06]  /*2420*/  UMOV UR4, URZ ;  /* 0x0000003f00047c82 */ /* 0x000fcc0008000000 */
.L_x_30:
[----:B------:R-:W-:Y:S05]  /*2430*/  @!P1 BRA `(.L_x_31) ;  /* 0x0000000000049947 */ /* 0x000fea0003800000 */
[----:B------:R-:W-:Y:S01]  /*2440*/  BPT.TRAP 0x1 ;  /* 0x000000040000795c */ /* 0x000fe20000300000 */
.L_x_31:
[----:B------:R-:W-:Y:S01]  /*2450*/  ISETP.NE.AND P0, PT, R9, RZ, PT ;  /* 0x000000ff0900720c */ /* 0x000fe20003f05270 */
[----:B------:R-:W-:-:S12]  /*2460*/  UISETP.GT.U32.AND UP0, UPT, UR7, 0x1, UPT ;  /* 0x000000010700788c */ /* 0x000fd8000bf04070 */
[----:B01----:R-:W-:-:S05]  /*2470*/  @P0 LEA R14, R13, UR12, 0x3 ;  /* 0x0000000c0d0e0c11 */ /* 0x003fca000f8e18ff */
[----:B------:R-:W-:-:S05]  /*2480*/  @P0 VIADD R15, R14, 0x20 ;  /* 0x000000200e0f0836 */ /* 0x000fca0000000000 */
[----:B------:R-:W-:-:S04]  /*2490*/  @P0 PRMT R15, R8, 0x654, R15 ;  /* 0x00000654080f0816 */ /* 0x000fc8000000000f */
[----:B------:R0:W-:Y:S01]  /*24a0*/  @P0 SYNCS.ARRIVE.TRANS64.RED.A1T0 RZ, [R15+URZ], RZ ;  /* 0x000000ff0fff09a7 */ /* 0x0001e2000810043f */
[----:B------:R-:W-:-:S13]  /*24b0*/  PLOP3.LUT P0, PT, PT, PT, UP0, 0x80, 0x0 ;  /* 0x000000000000781c */ /* 0x000fda0003f0f008 */
[----:B0-----:R-:W-:Y:S05]  /*24c0*/  @P0 BRA `(.L_x_32) ;  /* 0x0000000000040947 */ /* 0x001fea0003800000 */
[----:B------:R-:W-:Y:S01]  /*24d0*/  BPT.TRAP 0x1 ;  /* 0x000000040000795c */ /* 0x000fe20000300000 */
.L_x_32:
[----:B------:R-:W-:Y:S01]  /*24e0*/  UIADD3 UR24, UR24, 0x1, URZ ;  /* 0x0000000118187890 */ /* 0x000fe2000fffe03f */
[C---:B------:R-:W-:Y:S01]  /*24f0*/  ISETP.GT.AND P1, PT, R12.reuse, 0x1, PT ;  /* 0x000000010c00780c */ /* 0x040fe20003f24270 */
[----:B------:R-:W-:Y:S02]  /*2500*/  VIADD R13, R13, 0x1 ;  /* 0x000000010d0d7836 */ /* 0x000fe40000000000 */
[----:B------:R-:W-:Y:S01]  /*2510*/  UISETP.NE.AND UP0, UPT, UR24, 0x4, UPT ;  /* 0x000000041800788c */ /* 0x000fe2000bf05270 */
[----:B------:R-:W-:Y:S02]  /*2520*/  VIADD R12, R12, 0xffffffff ;  /* 0xffffffff0c0c7836 */ /* 0x000fe40000000000 */
[C---:B------:R-:W-:Y:S01]  /*2530*/  ISETP.NE.AND P0, PT, R13.reuse, 0x4, PT ;  /* 0x000000040d00780c */ /* 0x040fe20003f05270 */
[----:B------:R-:W-:Y:S02]  /*2540*/  USEL UR6, URZ, 0x1, UP0 ;  /* 0x000000013f067887 */ /* 0x000fe40008000000 */
[----:B------:R-:W-:Y:S01]  /*2550*/  USEL UR24, UR24, URZ, UP0 ;  /* 0x0000003f18187287 */ /* 0x000fe20008000000 */
[----:B------:R-:W-:-:S03]  /*2560*/  SEL R13, R13, RZ, P0 ;  /* 0x000000ff0d0d7207 */ /* 0x000fc60000000000 */
[----:B------:R-:W-:Y:S01]  /*2570*/  LOP3.LUT R22, R22, UR6, RZ, 0x3c, !PT ;  /* 0x0000000616167c12 */ /* 0x000fe2000f8e3cff */
[----:B------:R-:W-:Y:S01]  /*2580*/  UMOV UR6, 0x1 ;  /* 0x0000000100067882 */ /* 0x000fe20000000000 */
[----:B------:R-:W-:Y:S06]  /*2590*/  @P1 BRA `(.L_x_33) ;  /* 0xfffffff8009c1947 */ /* 0x000fec000383ffff */
.L_x_25:
[----:B------:R-:W-:Y:S01]  /*25a0*/  UISETP.NE.AND UP0, UPT, UR4, URZ, UPT ;  /* 0x0000003f0400728c */ /* 0x000fe2000bf05270 */
[----:B01----:R-:W0:Y:S03]  /*25b0*/  LDC R12, c[0x0][0x28c] ;  /* 0x0000a300ff0c7b82 */ /* 0x003e260000000800 */
[----:B------:R-:W-:-:S06]  /*25c0*/  USEL UR4, URZ, 0x1, !UP0 ;  /* 0x000000013f047887 */ /* 0x000fcc000c000000 */
[----:B------:R-:W-:-:S13]  /*25d0*/  ISETP.NE.AND P0, PT, RZ, UR4, PT ;  /* 0x00000004ff007c0c */ /* 0x000fda000bf05270 */
[----:B------:R-:W-:Y:S05]  /*25e0*/  @!P0 BRA `(.L_x_34) ;  /* 0x0000000000848947 */ /* 0x000fea0003800000 */
[----:B------:R-:W-:Y:S02]  /*25f0*/  WARPGROUP.DEPBAR.LE gsb0, 0x0 ;  /* 0x00008000000079c5 */ /* 0x000fe40000010000 */
[----:B------:R-:W-:Y:S01]  /*2600*/  FADD R85, R24, R85 ;  /* 0x0000005518557221 */ /* 0x000fe20000000000 */
        /* <DEDUP_REMOVED lines=30> */
[----:B------:R-:W-:-:S07]  /*27f0*/  FADD R20, R20, R55 ;  /* 0x0000003714147221 */ /* 0x000fce0000000000 */
.L_x_34:
[----:B0-----:R-:W-:Y:S01]  /*2800*/  ISETP.GE.AND P0, PT, R12, 0x1, PT ;  /* 0x000000010c00780c */ /* 0x001fe20003f06270 */
[----:B------:R0:W-:Y:S01]  /*2810*/  SYNCS.ARRIVE.TRANS64.A1T0 RZ, [R87+UR33], RZ ;  /* 0x000000ff57ff79a7 */ /* 0x0001e20008100021 */
[----:B------:R-:W-:-:S11]  /*2820*/  WARPGROUP.DEPBAR.LE gsb0, 0x0 ;  /* 0x00008000000079c5 */ /* 0x000fd60000010000 */
[----:B------:R-:W-:Y:S05]  /*2830*/  @!P0 BRA `(.L_x_35) ;  /* 0x0000000000488947 */ /* 0x000fea0003800000 */
[----:B------:R-:W-:-:S06]  /*2840*/  UISETP.NE.AND UP0, UPT, UR31, 0x3, UPT ;  /* 0x000000031f00788c */ /* 0x000fcc000bf05270 */
[----:B------:R-:W-:-:S13]  /*2850*/  PLOP3.LUT P0, PT, PT, PT, UP0, 0x80, 0x0 ;  /* 0x000000000000781c */ /* 0x000fda0003f0f008 */
[----:B------:R-:W-:Y:S05]  /*2860*/  @!P0 BRA `(.L_x_36) ;  /* 0x0000000000048947 */ /* 0x000fea0003800000 */
[----:B------:R-:W-:Y:S01]  /*2870*/  BPT.TRAP 0x1 ;  /* 0x000000040000795c */ /* 0x000fe20000300000 */
.L_x_36:
[----:B------:R-:W-:Y:S01]  /*2880*/  ISETP.NE.AND P0, PT, R9, RZ, PT ;  /* 0x000000ff0900720c */ /* 0x000fe20003f05270 */
[----:B------:R-:W-:-:S12]  /*2890*/  IMAD.U32 R13, RZ, RZ, UR12 ;  /* 0x0000000cff0d7e24 */ /* 0x000fd8000f8e00ff */
[----:B------:R-:W-:-:S05]  /*28a0*/  VOTEU.ANY UP0, P0 ;  /* 0x00000000003f7886 */ /* 0x000fca0000000100 */
[----:B------:R-:W-:Y:S02]  /*28b0*/  @UP0 UIADD3 UR4, UR16, UR15, URZ ;  /* 0x0000000f10040290 */ /* 0x000fe4000fffe03f */
[----:B------:R-:W-:-:S04]  /*28c0*/  UISETP.GT.U32.AND UP0, UPT, UR7, 0x1, UPT ;  /* 0x000000010700788c */ /* 0x000fc8000bf04070 */
[----:B------:R-:W-:-:S04]  /*28d0*/  IMAD.U32 R12, RZ, RZ, UR4 ;  /* 0x00000004ff0c7e24 */ /* 0x000fc8000f8e00ff */
[----:B------:R-:W-:-:S05]  /*28e0*/  @P0 IMAD.SHL.U32 R12, R12, 0x8, RZ ;  /* 0x000000080c0c0824 */ /* 0x000fca00078e00ff */
[----:B------:R-:W-:-:S04]  /*28f0*/  @P0 LOP3.LUT R12, R12, 0x18, RZ, 0xc0, !PT ;  /* 0x000000180c0c0812 */ /* 0x000fc800078ec0ff */
[----:B------:R-:W-:-:S04]  /*2900*/  @P0 IADD3 R13, R13, 0x20, R12 ;  /* 0x000000200d0d0810 */ /* 0x000fc80007ffe00c */
[----:B------:R-:W-:-:S04]  /*2910*/  @P0 PRMT R13, R8, 0x654, R13 ;  /* 0x00000654080d0816 */ /* 0x000fc8000000000d */
[----:B------:R1:W-:Y:S01]  /*2920*/  @P0 SYNCS.ARRIVE.TRANS64.RED.A1T0 RZ, [R13+URZ], RZ ;  /* 0x000000ff0dff09a7 */ /* 0x0003e2000810043f */
[----:B------:R-:W-:-:S13]  /*2930*/  PLOP3.LUT P0, PT, PT, PT, UP0, 0x80, 0x0 ;  /* 0x000000000000781c */ /* 0x000fda0003f0f008 */
[----:B-1----:R-:W-:Y:S05]  /*2940*/  @P0 BRA `(.L_x_35) ;  /* 0x0000000000040947 */ /* 0x002fea0003800000 */
[----:B------:R-:W-:Y:S01]  /*2950*/  BPT.TRAP 0x1 ;  /* 0x000000040000795c */ /* 0x000fe20000300000 */
.L_x_35:
[----:B------:R-:W-:Y:S01]  /*2960*/  SHF.L.U32 R12, R86, 0x1f, RZ ;  /* 0x0000001f560c7819 */ /* 0x000fe200000006ff */
[----:B------:R-:W1:Y:S01]  /*2970*/  LDC R25, c[0x0][0x288] ;  /* 0x0000a200ff197b82 */ /* 0x000e620000000800 */
[----:B------:R-:W-:Y:S02]  /*2980*/  IMAD.SHL.U32 R24, R2, 0x40, RZ ;  /* 0x0000004002187824 */ /* 0x000fe400078e00ff */
[----:B------:R-:W4:Y:S02]  /*2990*/  SYNCS.PHASECHK.TRANS64.TRYWAIT P0, [R17+URZ+0x8], R12 ;  /* 0x0000080c110075a7 */ /* 0x000f24000800017f */
[----:B----4-:R-:W-:Y:S05]  /*29a0*/  @!P0 BRA `(.L_x_37) ;  /* 0x0000004000708947 */ /* 0x010fea0003800000 */
.L_x_131:
[----:B------:R-:W-:Y:S01]  /*29b0*/  ULDC UR4, c[0x0][0x284] ;  /* 0x0000a10000047ab9 */ /* 0x000fe20000000800 */
[----:B------:R-:W-:Y:S01]  /*29c0*/  IMAD.SHL.U32 R28, R3, 0x40, RZ ;  /* 0x00000040031c7824 */ /* 0x000fe200078e00ff */
[----:B------:R-:W-:-:S04]  /*29d0*/  ISETP.GE.AND P0, PT, R24, UR4, PT ;  /* 0x0000000418007c0c */ /* 0x000fc8000bf06270 */
[----:B-1----:R-:W-:-:S13]  /*29e0*/  ISETP.GE.OR P0, PT, R28, R25, P0 ;  /* 0x000000191c00720c */ /* 0x002fda0000706670 */
[----:B------:R-:W-:Y:S05]  /*29f0*/  @P0 BRA `(.L_x_38) ;  /* 0x0000002400d00947 */ /* 0x000fea0003800000 */
[----:B------:R-:W1:Y:S01]  /*2a00*/  LDC.64 R22, c[0x0][0x5c8] ;  /* 0x00017200ff167b82 */ /* 0x000e620000000a00 */
[----:B------:R-:W-:Y:S01]  /*2a10*/  IMAD.SHL.U32 R14, R16, 0x2, RZ ;  /* 0x00000002100e7824 */ /* 0x000fe200078e00ff */
[----:B------:R-:W-:Y:S01]  /*2a20*/  SHF.R.S32.HI R30, RZ, 0x1f, R4 ;  /* 0x0000001fff1e7819 */ /* 0x000fe20000011404 */
[----:B------:R-:W-:Y:S01]  /*2a30*/  ULDC.64 UR4, c[0x0][0x5d0] ;  /* 0x0001740000047ab9 */ /* 0x000fe20000000a00 */
[----:B------:R-:W-:Y:S01]  /*2a40*/  SHF.R.S32.HI R29, RZ, 0x1f, R28 ;  /* 0x0000001fff1d7819 */ /* 0x000fe2000001141c */
[----:B------:R-:W-:Y:S01]  /*2a50*/  IMAD.WIDE R26, R2, 0x40, R6 ;  /* 0x00000040021a7825 */ /* 0x000fe200078e0206 */
[--C-:B------:R-:W-:Y:S01]  /*2a60*/  SHF.R.S32.HI R15, RZ, 0x1f, R14.reuse ;  /* 0x0000001fff0f7819 */ /* 0x100fe2000001140e */
[----:B------:R-:W-:Y:S02]  /*2a70*/  BSSY B0, `(.L_x_38) ;  /* 0x000026c000007945 */ /* 0x000fe40003800000 */
[----:B------:R-:W-:Y:S02]  /*2a80*/  IMAD R3, R30, UR4, RZ ;  /* 0x000000041e037c24 */ /* 0x000fe4000f8e02ff */
[----:B----4-:R-:W-:-:S04]  /*2a90*/  IMAD.WIDE.U32 R12, R4, UR4, R14 ;  /* 0x00000004040c7c25 */ /* 0x010fc8000f8e000e */
[----:B------:R-:W-:Y:S01]  /*2aa0*/  IMAD R3, R4, UR5, R3 ;  /* 0x0000000504037c24 */ /* 0x000fe2000f8e0203 */
[----:B------:R-:W-:Y:S01]  /*2ab0*/  IADD3 R12, P0, R28, R12, RZ ;  /* 0x0000000c1c0c7210 */ /* 0x000fe20007f1e0ff */
[----:B------:R-:W-:Y:S01]  /*2ac0*/  ULDC.64 UR4, c[0x0][0x5c0] ;  /* 0x0001700000047ab9 */ /* 0x000fe20000000a00 */
[----:B------:R-:W-:Y:S02]  /*2ad0*/  IMAD R25, R16, -0x2, R25 ;  /* 0xfffffffe10197824 */ /* 0x000fe400078e0219 */
[----:B------:R-:W-:Y:S01]  /*2ae0*/  IADD3.X R13, R29, R13, R3, P0, !PT ;  /* 0x0000000d1d0d7210 */ /* 0x000fe200007fe403 */
[----:B------:R-:W-:Y:S02]  /*2af0*/  IMAD.IADD R24, R19, 0x1, -R24 ;  /* 0x0000000113187824 */ /* 0x000fe400078e0a18 */
[----:B------:R-:W-:Y:S02]  /*2b00*/  IMAD.IADD R25, R25, 0x1, -R28 ;  /* 0x0000000119197824 */ /* 0x000fe400078e0a1c */
[----:B-1----:R-:W-:-:S02]  /*2b10*/  IMAD R2, R27, R22, RZ ;  /* 0x000000161b027224 */ /* 0x002fc400078e02ff */
[----:B------:R-:W-:-:S04]  /*2b20*/  IMAD.WIDE.U32 R12, R26, R22, R12 ;  /* 0x000000161a0c7225 */ /* 0x000fc800078e000c */
[----:B------:R-:W-:Y:S01]  /*2b30*/  IMAD R3, R26, R23, R2 ;  /* 0x000000171a037224 */ /* 0x000fe200078e0202 */
[----:B------:R-:W-:Y:S02]  /*2b40*/  LEA R2, P0, R22, R12, 0x3 ;  /* 0x0000000c16027211 */ /* 0x000fe400078018ff */
[----:B------:R-:W-:Y:S01]  /*2b50*/  IADD3 R12, P1, R12, UR4, RZ ;  /* 0x000000040c0c7c10 */ /* 0x000fe2000ff3e0ff */
[----:B------:R-:W-:Y:S01]  /*2b60*/  IMAD.IADD R13, R13, 0x1, R3 ;  /* 0x000000010d0d7824 */ /* 0x000fe200078e0203 */
[----:B------:R-:W-:-:S04]  /*2b70*/  IADD3 R2, P2, R2, UR4, RZ ;  /* 0x0000000402027c10 */ /* 0x000fc8000ff5e0ff */
[----:B------:R-:W-:Y:S02]  /*2b80*/  LEA.HI.X R3, R22, R13, R23, 0x3, P0 ;  /* 0x0000000d16037211 */ /* 0x000fe400000f1c17 */
[----:B---3-5:R-:W-:Y:S02]  /*2b90*/  FSETP.NEU.AND P0, PT, R11, RZ, PT ;  /* 0x000000ff0b00720b */ /* 0x028fe40003f0d000 */
[----:B------:R-:W-:Y:S02]  /*2ba0*/  IADD3.X R13, R13, UR5, RZ, P1, !PT ;  /* 0x000000050d0d7c10 */ /* 0x000fe40008ffe4ff */
[----:B------:R-:W-:-:S09]  /*2bb0*/  IADD3.X R3, R3, UR5, RZ, P2, !PT ;  /* 0x0000000503037c10 */ /* 0x000fd200097fe4ff */
[----:B------:R-:W-:Y:S05]  /*2bc0*/  @!P0 BRA `(.L_x_39) ;  /* 0x0000001c00188947 */ /* 0x000fea0003800000 */
[----:B------:R-:W-:Y:S01]  /*2bd0*/  ULDC.64 UR4, c[0x0][0x5b8] ;  /* 0x00016e0000047ab9 */ /* 0x000fe20000000a00 */
[----:B------:R-:W-:Y:S01]  /*2be0*/  ULDC.64 UR8, c[0x0][0x5a8] ;  /* 0x00016a0000087ab9 */ /* 0x000fe20000000a00 */
[----:B------:R-:W-:Y:S01]  /*2bf0*/  IMAD.WIDE.U32 R14, R4, UR4, R14 ;  /* 0x00000004040e7c25 */ /* 0x000fe2000f8e000e */
[----:B------:R-:W-:Y:S03]  /*2c00*/  BSSY B1, `(.L_x_40) ;  /* 0x0000010000017945 */ /* 0x000fe60003800000 */
[----:B------:R-:W-:Y:S01]  /*2c10*/  IMAD R23, R30, UR4, RZ ;  /* 0x000000041e177c24 */ /* 0x000fe2000f8e02ff */
[----:B------:R-:W-:-:S03]  /*2c20*/  IADD3 R22, P0, R28, R14, RZ ;  /* 0x0000000e1c167210 */ /* 0x000fc60007f1e0ff */
[----:B------:R-:W-:Y:S01]  /*2c30*/  IMAD R23, R4, UR5, R23 ;  /* 0x0000000504177c24 */ /* 0x000fe2000f8e0217 */
[----:B------:R-:W-:Y:S01]  /*2c40*/  ULDC.64 UR4, c[0x0][0x5b0] ;  /* 0x00016c0000047ab9 */ /* 0x000fe20000000a00 */
[----:B------:R-:W-:-:S03]  /*2c50*/  PRMT R4, RZ, 0x7610, R4 ;  /* 0x00007610ff047816 */ /* 0x000fc60000000004 */
[----:B------:R-:W-:Y:S01]  /*2c60*/  IADD3.X R23, R29, R15, R23, P0, !PT ;  /* 0x0000000f1d177210 */ /* 0x000fe200007fe417 */
[----:B------:R-:W-:Y:S01]  /*2c70*/  IMAD R29, R27, UR4, RZ ;  /* 0x000000041b1d7c24 */ /* 0x000fe2000f8e02ff */
[----:B------:R-:W-:Y:S01]  /*2c80*/  ISETP.GE.AND P0, PT, R25, 0x1, PT ;  /* 0x000000011900780c */ /* 0x000fe20003f06270 */
[----:B------:R-:W-:-:S03]  /*2c90*/  IMAD.WIDE.U32 R14, R26, UR4, R22 ;  /* 0x000000041a0e7c25 */ /* 0x000fc6000f8e0016 */
[----:B------:R-:W-:Y:S01]  /*2ca0*/  ISETP.LT.OR P2, PT, R24, 0x1, !P0 ;  /* 0x000000011800780c */ /* 0x000fe20004741670 */
[----:B------:R-:W-:Y:S01]  /*2cb0*/  IMAD R29, R26, UR5, R29 ;  /* 0x000000051a1d7c24 */ /* 0x000fe2000f8e021d */
[----:B------:R-:W-:-:S04]  /*2cc0*/  IADD3 R14, P1, R14, UR8, RZ ;  /* 0x000000080e0e7c10 */ /* 0x000fc8000ff3e0ff */
[----:B------:R-:W-:-:S07]  /*2cd0*/  IADD3.X R15, R15, UR9, R29, P1, !PT ;  /* 0x000000090f0f7c10 */ /* 0x000fce0008ffe41d */
[----:B------:R-:W-:Y:S05]  /*2ce0*/  @P2 BRA `(.L_x_41) ;  /* 0x0000000000042947 */ /* 0x000fea0003800000 */
[----:B------:R1:W5:Y:S02]  /*2cf0*/  LDG.E.U8 R4, desc[UR20][R14.64] ;  /* 0x000000140e047981 */ /* 0x000364000c1e1100 */
.L_x_41:
[----:B------:R-:W-:Y:S05]  /*2d00*/  BSYNC B1 ;  /* 0x0000000000017941 */ /* 0x000fea0003800000 */
.L_x_40:
[----:B-----5:R-:W-:Y:S01]  /*2d10*/  LOP3.LUT R4, R4, 0xff, RZ, 0xc0, !PT ;  /* 0x000000ff04047812 */ /* 0x020fe200078ec0ff */
[----:B------:R-:W-:Y:S01]  /*2d20*/  BSSY B1, `(.L_x_42) ;  /* 0x000000c000017945 */ /* 0x000fe20003800000 */
[----:B------:R-:W-:Y:S02]  /*2d30*/  ISETP.GE.AND P1, PT, R25, 0x2, PT ;  /* 0x000000021900780c */ /* 0x000fe40003f26270 */
[----:B------:R-:W-:Y:S02]  /*2d40*/  F2FP.F16.E5M2.UNPACK_B R4, R4 ;  /* 0x00000004ff04723e */ /* 0x000fe400020004ff */
[----:B------:R-:W-:-:S03]  /*2d50*/  ISETP.LT.OR P3, PT, R24, 0x1, !P1 ;  /* 0x000000011800780c */ /* 0x000fc60004f61670 */
[----:B------:R-:W-:-:S05]  /*2d60*/  HADD2.F32 R4, -RZ, R4.H0_H0 ;  /* 0x20000004ff047230 */ /* 0x000fca0000004100 */
[----:B------:R-:W-:-:S04]  /*2d70*/  FMUL R4, R4, R11 ;  /* 0x0000000b04047220 */ /* 0x000fc80000400000 */
[----:B--2---:R-:W-:-:S05]  /*2d80*/  FFMA R4, R85, R10, R4 ;  /* 0x0000000a55047223 */ /* 0x004fca0000000004 */
[----:B------:R-:W-:Y:S02]  /*2d90*/  F2FP.SATFINITE.E5M2.F32.PACK_AB_MERGE_C R29, RZ, R4, RZ ;  /* 0x00000004ff1d723e */ /* 0x000fe400048060ff */
[----:B------:R-:W-:-:S03]  /*2da0*/  PRMT R4, RZ, 0x7610, R4 ;  /* 0x00007610ff047816 */ /* 0x000fc60000000004 */
[----:B------:R2:W-:Y:S01]  /*2db0*/  @!P2 STG.E.U8 desc[UR20][R12.64], R29 ;  /* 0x0000001d0c00a986 */ /* 0x0005e2000c101114 */
[----:B------:R-:W-:Y:S05]  /*2dc0*/  @P3 BRA `(.L_x_43) ;  /* 0x0000000000043947 */ /* 0x000fea0003800000 */
[----:B------:R3:W5:Y:S02]  /*2dd0*/  LDG.E.U8 R4, desc[UR20][R14.64+0x1] ;  /* 0x000001140e047981 */ /* 0x000764000c1e1100 */
.L_x_43:
[----:B------:R-:W-:Y:S05]  /*2de0*/  BSYNC B1 ;  /* 0x0000000000017941 */ /* 0x000fea0003800000 */
.L_x_42:
[----:B-----5:R-:W-:Y:S01]  /*2df0*/  LOP3.LUT R4, R4, 0xff, RZ, 0xc0, !PT ;  /* 0x000000ff04047812 */ /* 0x020fe200078ec0ff */
[----:B------:R-:W-:Y:S01]  /*2e00*/  BSSY B1, `(.L_x_44) ;  /* 0x0000012000017945 */ /* 0x000fe20003800000 */
[----:B--2---:R-:W-:Y:S02]  /*2e10*/  IADD3 R29, P2, R26, 0x8, RZ ;  /* 0x000000081a1d7810 */ /* 0x004fe40007f5e0ff */
[----:B------:R-:W-:Y:S02]  /*2e20*/  F2FP.F16.E5M2.UNPACK_B R4, R4 ;  /* 0x00000004ff04723e */ /* 0x000fe400020004ff */
[----:B------:R-:W-:Y:S01]  /*2e30*/  ISETP.LT.OR P0, PT, R24, 0x9, !P0 ;  /* 0x000000091800780c */ /* 0x000fe20004701670 */
[----:B------:R-:W-:Y:S02]  /*2e40*/  IMAD.X R26, RZ, RZ, R27, P2 ;  /* 0x000000ffff1a7224 */ /* 0x000fe400010e061b */
[----:B------:R-:W-:Y:S02]  /*2e50*/  HADD2.F32 R4, -RZ, R4.H0_H0 ;  /* 0x20000004ff047230 */ /* 0x000fe40000004100 */
[----:B------:R-:W-:-:S02]  /*2e60*/  IMAD R26, R26, UR4, RZ ;  /* 0x000000041a1a7c24 */ /* 0x000fc4000f8e02ff */
[----:B------:R-:W-:-:S04]  /*2e70*/  IMAD.WIDE.U32 R22, R29, UR4, R22 ;  /* 0x000000041d167c25 */ /* 0x000fc8000f8e0016 */
[----:B------:R-:W-:Y:S01]  /*2e80*/  FMUL R27, R4, R11 ;  /* 0x0000000b041b7220 */ /* 0x000fe20000400000 */
[----:B------:R-:W-:Y:S01]  /*2e90*/  PRMT R4, RZ, 0x7610, R4 ;  /* 0x00007610ff047816 */ /* 0x000fe20000000004 */
[----:B------:R-:W-:Y:S02]  /*2ea0*/  IMAD R29, R29, UR5, R26 ;  /* 0x000000051d1d7c24 */ /* 0x000fe4000f8e021a */
[----:B------:R-:W-:Y:S01]  /*2eb0*/  FFMA R27, R84, R10, R27 ;  /* 0x0000000a541b7223 */ /* 0x000fe2000000001b */
[----:B------:R-:W-:-:S04]  /*2ec0*/  IADD3 R22, P2, R22, UR8, RZ ;  /* 0x0000000816167c10 */ /* 0x000fc8000ff5e0ff */
[----:B------:R-:W-:Y:S02]  /*2ed0*/  F2FP.SATFINITE.E5M2.F32.PACK_AB_MERGE_C R27, RZ, R27, RZ ;  /* 0x0000001bff1b723e */ /* 0x000fe400048060ff */
[----:B------:R-:W-:-:S03]  /*2ee0*/  IADD3.X R23, R23, UR9, R29, P2, !PT ;  /* 0x0000000917177c10 */ /* 0x000fc600097fe41d */
[----:B------:R2:W-:Y:S01]  /*2ef0*/  @!P3 STG.E.U8 desc[UR20][R12.64+0x1], R27 ;  /* 0x0000011b0c00b986 */ /* 0x0005e2000c101114 */
[----:B------:R-:W-:Y:S05]  /*2f00*/  @P0 BRA `(.L_x_45) ;  /* 0x0000000000040947 */ /* 0x000fea0003800000 */
[----:B------:R4:W5:Y:S02]  /*2f10*/  LDG.E.U8 R4, desc[UR20][R22.64] ;  /* 0x0000001416047981 */ /* 0x000964000c1e1100 */
.L_x_45:
[----:B------:R-:W-:Y:S05]  /*2f20*/  BSYNC B1 ;  /* 0x0000000000017941 */ /* 0x000fea0003800000 */
.L_x_44:
[----:B-----5:R-:W-:Y:S01]  /*2f30*/  LOP3.LUT R4, R4, 0xff, RZ, 0xc0, !PT ;  /* 0x000000ff04047812 */ /* 0x020fe200078ec0ff */
[----:B------:R-:W-:Y:S01]  /*2f40*/  BSSY B1, `(.L_x_46) ;  /* 0x000000b000017945 */ /* 0x000fe20003800000 */
[----:B------:R-:W-:Y:S02]  /*2f50*/  ISETP.LT.OR P1, PT, R24, 0x9, !P1 ;  /* 0x000000091800780c */ /* 0x000fe40004f21670 */
[----:B------:R-:W-:-:S05]  /*2f60*/  F2FP.F16.E5M2.UNPACK_B R4, R4 ;  /* 0x00000004ff04723e */ /* 0x000fca00020004ff */
[----:B------:R-:W-:-:S05]  /*2f70*/  HADD2.F32 R4, -RZ, R4.H0_H0 ;  /* 0x20000004ff047230 */ /* 0x000fca0000004100 */
[----:B------:R-:W-:-:S04]  /*2f80*/  FMUL R4, R4, R11 ;  /* 0x0000000b04047220 */ /* 0x000fc80000400000 */
[----:B------:R-:W-:-:S05]  /*2f90*/  FFMA R4, R83, R10, R4 ;  /* 0x0000000a53047223 */ /* 0x000fca0000000004 */
[----:B--2---:R-:W-:Y:S02]  /*2fa0*/  F2FP.SATFINITE.E5M2.F32.PACK_AB_MERGE_C R27, RZ, R4, RZ ;  /* 0x00000004ff1b723e */ /* 0x004fe400048060ff */
[----:B------:R-:W-:-:S03]  /*2fb0*/  PRMT R4, RZ, 0x7610, R4 ;  /* 0x00007610ff047816 */ /* 0x000fc60000000004 */
[----:B------:R2:W-:Y:S01]  /*2fc0*/  @!P0 STG.E.U8 desc[UR20][R2.64], R27 ;  /* 0x0000001b02008986 */ /* 0x0005e2000c101114 */
[----:B------:R-:W-:Y:S05]  /*2fd0*/  @P1 BRA `(.L_x_47) ;  /* 0x0000000000041947 */ /* 0x000fea0003800000 */
[----:B------:R0:W5:Y:S02]  /*2fe0*/  LDG.E.U8 R4, desc[UR20][R22.64+0x1] ;  /* 0x0000011416047981 */ /* 0x000164000c1e1100 */
.L_x_47:
[----:B------:R-:W-:Y:S05]  /*2ff0*/  BSYNC B1 ;  /* 0x0000000000017941 */ /* 0x000fea0003800000 */
.L_x_46:
[----:B-----5:R-:W-:Y:S01]  /*3000*/  LOP3.LUT R4, R4, 0xff, RZ, 0xc0, !PT ;  /* 0x000000ff04047812 */ /* 0x020fe200078ec0ff */
[----:B------:R-:W-:Y:S01]  /*3010*/  BSSY B1, `(.L_x_48) ;  /* 0x000000c000017945 */ /* 0x000fe20003800000 */
[----:B------:R-:W-:Y:S02]  /*3020*/  ISETP.GE.AND P0, PT, R25, 0x9, PT ;  /* 0x000000091900780c */ /* 0x000fe40003f06270 */
[----:B------:R-:W-:Y:S02]  /*3030*/  F2FP.F16.E5M2.UNPACK_B R4, R4 ;  /* 0x00000004ff04723e */ /* 0x000fe400020004ff */
[----:B------:R-:W-:-:S03]  /*3040*/  ISETP.LT.OR P2, PT, R24, 0x1, !P0 ;  /* 0x000000011800780c */ /* 0x000fc60004741670 */
[----:B------:R-:W-:-:S05]  /*3050*/  HADD2.F32 R4, -RZ, R4.H0_H0 ;  /* 0x20000004ff047230 */ /* 0x000fca0000004100 */
[----:B--2---:R-:W-:Y:S01]  /*3060*/  FMUL R27, R4, R11 ;  /* 0x0000000b041b7220 */ /* 0x004fe20000400000 */
[----:B------:R-:W-:-:S03]  /*3070*/  PRMT R4, RZ, 0x7610, R4 ;  /* 0x00007610ff047816 */ /* 0x000fc60000000004 */
[----:B------:R-:W-:-:S05]  /*3080*/  FFMA R27, R82, R10, R27 ;  /* 0x0000000a521b7223 */ /* 0x000fca000000001b */
[----:B------:R-:W-:-:S05]  /*3090*/  F2FP.SATFINITE.E5M2.F32.PACK_AB_MERGE_C R27, RZ, R27, RZ ;  /* 0x0000001bff1b723e */ /* 0x000fca00048060ff */
[----:B------:R2:W-:Y:S01]  /*30a0*/  @!P1 STG.E.U8 desc[UR20][R2.64+0x1], R27 ;  /* 0x0000011b02009986 */ /* 0x0005e2000c101114 */
[----:B------:R-:W-:Y:S05]  /*30b0*/  @P2 BRA `(.L_x_49) ;  /* 0x0000000000042947 */ /* 0x000fea0003800000 */
[----:B------:R0:W5:Y:S02]  /*30c0*/  LDG.E.U8 R4, desc[UR20][R14.64+0x8] ;  /* 0x000008140e047981 */ /* 0x000164000c1e1100 */
.L_x_49:
[----:B------:R-:W-:Y:S05]  /*30d0*/  BSYNC B1 ;  /* 0x0000000000017941 */ /* 0x000fea0003800000 */
.L_x_48:
[----:B-----5:R-:W-:Y:S01]  /*30e0*/  LOP3.LUT R4, R4, 0xff, RZ, 0xc0, !PT ;  /* 0x000000ff04047812 */ /* 0x020fe200078ec0ff */
[----:B------:R-:W-:Y:S01]  /*30f0*/  BSSY B1, `(.L_x_50) ;  /* 0x000000c000017945 */ /* 0x000fe20003800000 */
[----:B------:R-:W-:Y:S02]  /*3100*/  ISETP.GE.AND P1, PT, R25, 0xa, PT ;  /* 0x0000000a1900780c */ /* 0x000fe40003f26270 */
[----:B------:R-:W-:Y:S02]  /*3110*/  F2FP.F16.E5M2.UNPACK_B R4, R4 ;  /* 0x00000004ff04723e */ /* 0x000fe400020004ff */
[----:B------:R-:W-:-:S03]  /*3120*/  ISETP.LT.OR P3, PT, R24, 0x1, !P1 ;  /* 0x000000011800780c */ /* 0x000fc60004f61670 */
        /* <DEDUP_REMOVED lines=8> */
.L_x_51:
[----:B------:R-:W-:Y:S05]  /*31b0*/  BSYNC B1 ;  /* 0x0000000000017941 */ /* 0x000fea0003800000 */
.L_x_50:
[----:B-----5:R-:W-:Y:S01]  /*31c0*/  LOP3.LUT R4, R4, 0xff, RZ, 0xc0, !PT ;  /* 0x000000ff04047812 */ /* 0x020fe200078ec0ff */
[----:B------:R-:W-:Y:S01]  /*31d0*/  BSSY B1, `(.L_x_52) ;  /* 0x000000b000017945 */ /* 0x000fe20003800000 */
[----:B------:R-:W-:Y:S02]  /*31e0*/  ISETP.LT.OR P0, PT, R24, 0x9, !P0 ;  /* 0x000000091800780c */ /* 0x000fe40004701670 */
[----:B------:R-:W-:-:S05]  /*31f0*/  F2FP.F16.E5M2.UNPACK_B R4, R4 ;  /* 0x00000004ff04723e */ /* 0x000fca00020004ff */
        /* <DEDUP_REMOVED lines=8> */
.L_x_53:
[----:B------:R-:W-:Y:S05]  /*3280*/  BSYNC B1 ;  /* 0x0000000000017941 */ /* 0x000fea0003800000 */
.L_x_52:
        /* <DEDUP_REMOVED lines=12> */
.L_x_55:
[----:B------:R-:W-:Y:S05]  /*3350*/  BSYNC B1 ;  /* 0x0000000000017941 */ /* 0x000fea0003800000 */
.L_x_54:
        /* <DEDUP_REMOVED lines=13> */
.L_x_57:
[----:B------:R-:W-:Y:S05]  /*3430*/  BSYNC B1 ;  /* 0x0000000000017941 */ /* 0x000fea0003800000 */
.L_x_56:
        /* <DEDUP_REMOVED lines=13> */
.L_x_59:
[----:B------:R-:W-:Y:S05]  /*3510*/  BSYNC B1 ;  /* 0x0000000000017941 */ /* 0x000fea0003800000 */
.L_x_58:
        /* <DEDUP_REMOVED lines=12> */
.L_x_61:
[----:B------:R-:W-:Y:S05]  /*35e0*/  BSYNC B1 ;  /* 0x0000000000017941 */ /* 0x000fea0003800000 */
.L_x_60:
        /* <DEDUP_REMOVED lines=12> */
.L_x_63:
[----:B------:R-:W-:Y:S05]  /*36b0*/  BSYNC B1 ;  /* 0x0000000000017941 */ /* 0x000fea0003800000 */
.L_x_62:
        /* <DEDUP_REMOVED lines=13> */
.L_x_65:
[----:B------:R-:W-:Y:S05]  /*3790*/  BSYNC B1 ;  /* 0x0000000000017941 */ /* 0x000fea0003800000 */
.L_x_64:
        /* <DEDUP_REMOVED lines=13> */
.L_x_67:
[----:B------:R-:W-:Y:S05]  /*3870*/  BSYNC B1 ;  /* 0x0000000000017941 */ /* 0x000fea0003800000 */
.L_x_66:
        /* <DEDUP_REMOVED lines=12> */
.L_x_69:
[----:B------:R-:W-:Y:S05]  /*3940*/  BSYNC B1 ;  /* 0x0000000000017941 */ /* 0x000fea0003800000 */
.L_x_68:
        /* <DEDUP_REMOVED lines=12> */
.L_x_71:
[----:B------:R-:W-:Y:S05]  /*3a10*/  BSYNC B1 ;  /* 0x0000000000017941 */ /* 0x000fea0003800000 */
.L_x_70:
        /* <DEDUP_REMOVED lines=13> */
.L_x_73:
[----:B------:R-:W-:Y:S05]  /*3af0*/  BSYNC B1 ;  /* 0x0000000000017941 */ /* 0x000fea0003800000 */
.L_x_72:
        /* <DEDUP_REMOVED lines=13> */
.L_x_75:
[----:B------:R-:W-:Y:S05]  /*3bd0*/  BSYNC B1 ;  /* 0x0000000000017941 */ /* 0x000fea0003800000 */
.L_x_74:
        /* <DEDUP_REMOVED lines=12> */
.L_x_77:
[----:B------:R-:W-:Y:S05]  /*3ca0*/  BSYNC B1 ;  /* 0x0000000000017941 */ /* 0x000fea0003800000 */
.L_x_76:
        /* <DEDUP_REMOVED lines=12> */
.L_x_79:
[----:B------:R-:W-:Y:S05]  /*3d70*/  BSYNC B1 ;  /* 0x0000000000017941 */ /* 0x000fea0003800000 */
.L_x_78:
        /* <DEDUP_REMOVED lines=13> */
.L_x_81:
[----:B------:R-:W-:Y:S05]  /*3e50*/  BSYNC B1 ;  /* 0x0000000000017941 */ /* 0x000fea0003800000 */
.L_x_80:
        /* <DEDUP_REMOVED lines=13> */
.L_x_83:
[----:B------:R-:W-:Y:S05]  /*3f30*/  BSYNC B1 ;  /* 0x0000000000017941 */ /* 0x000fea0003800000 */
.L_x_82:
        /* <DEDUP_REMOVED lines=12> */
.L_x_85:
[----:B------:R-:W-:Y:S05]  /*4000*/  BSYNC B1 ;  /* 0x0000000000017941 */ /* 0x000fea0003800000 */
.L_x_84:
        /* <DEDUP_REMOVED lines=12> */
.L_x_87:
[----:B------:R-:W-:Y:S05]  /*40d0*/  BSYNC B1 ;  /* 0x0000000000017941 */ /* 0x000fea0003800000 */
.L_x_86:
        /* <DEDUP_REMOVED lines=13> */
.L_x_89:
[----:B------:R-:W-:Y:S05]  /*41b0*/  BSYNC B1 ;  /* 0x0000000000017941 */ /* 0x000fea0003800000 */
.L_x_88:
        /* <DEDUP_REMOVED lines=13> */
.L_x_91:
[----:B------:R-:W-:Y:S05]  /*4290*/  BSYNC B1 ;  /* 0x0000000000017941 */ /* 0x000fea0003800000 */
.L_x_90:
        /* <DEDUP_REMOVED lines=12> */
.L_x_93:
[----:B------:R-:W-:Y:S05]  /*4360*/  BSYNC B1 ;  /* 0x0000000000017941 */ /* 0x000fea0003800000 */
.L_x_92:
        /* <DEDUP_REMOVED lines=12> */
.L_x_95:
[----:B------:R-:W-:Y:S05]  /*4430*/  BSYNC B1 ;  /* 0x0000000000017941 */ /* 0x000fea0003800000 */
.L_x_94:
        /* <DEDUP_REMOVED lines=13> */
.L_x_97:
[----:B------:R-:W-:Y:S05]  /*4510*/  BSYNC B1 ;  /* 0x0000000000017941 */ /* 0x000fea0003800000 */
.L_x_96:
        /* <DEDUP_REMOVED lines=8> */
[----:B------:R-:W-:Y:S02]  /*45a0*/  F2FP.SATFINITE.E5M2.F32.PACK_AB_MERGE_C R25, RZ, R4, RZ ;  /* 0x00000004ff19723e */ /* 0x000fe400048060ff */
[----:B------:R-:W-:-:S03]  /*45b0*/  PRMT R4, RZ, 0x7610, R4 ;  /* 0x00007610ff047816 */ /* 0x000fc60000000004 */
[----:B------:R0:W-:Y:S01]  /*45c0*/  @!P2 STG.E.U8 desc[UR20][R12.64+0x38], R25 ;  /* 0x000038190c00a986 */ /* 0x0001e2000c101114 */
[----:B------:R-:W-:Y:S05]  /*45d0*/  @P3 BRA `(.L_x_99) ;  /* 0x0000000000043947 */ /* 0x000fea0003800000 */
[----:B------:R0:W5:Y:S02]  /*45e0*/  LDG.E.U8 R4, desc[UR20][R14.64+0x39] ;  /* 0x000039140e047981 */ /* 0x000164000c1e1100 */
.L_x_99:
[----:B------:R-:W-:Y:S05]  /*45f0*/  BSYNC B1 ;  /* 0x0000000000017941 */ /* 0x000fea0003800000 */
.L_x_98:
[----:B-----5:R-:W-:Y:S01]  /*4600*/  LOP3.LUT R4, R4, 0xff, RZ, 0xc0, !PT ;  /* 0x000000ff04047812 */ /* 0x020fe200078ec0ff */
[----:B------:R-:W-:Y:S01]  /*4610*/  BSSY B1, `(.L_x_100) ;  /* 0x000000b000017945 */ /* 0x000fe20003800000 */
[----:B------:R-:W-:Y:S02]  /*4620*/  ISETP.LT.OR P0, PT, R24, 0x9, !P0 ;  /* 0x000000091800780c */ /* 0x000fe40004701670 */
[----:B------:R-:W-:-:S05]  /*4630*/  F2FP.F16.E5M2.UNPACK_B R4, R4 ;  /* 0x00000004ff04723e */ /* 0x000fca00020004ff */
[----:B------:R-:W-:-:S05]  /*4640*/  HADD2.F32 R4, -RZ, R4.H0_H0 ;  /* 0x20000004ff047230 */ /* 0x000fca0000004100 */
[----:B01-3--:R-:W-:Y:S01]  /*4650*/  FMUL R15, R4, R11 ;  /* 0x0000000b040f7220 */ /* 0x00bfe20000400000 */
[----:B------:R-:W-:-:S03]  /*4660*/  PRMT R4, RZ, 0x7610, R4 ;  /* 0x00007610ff047816 */ /* 0x000fc60000000004 */
[----:B------:R-:W-:-:S05]  /*4670*/  FFMA R15, R56, R10, R15 ;  /* 0x0000000a380f7223 */ /* 0x000fca000000000f */
[----:B------:R-:W-:-:S05]  /*4680*/  F2FP.SATFINITE.E5M2.F32.PACK_AB_MERGE_C R15, RZ, R15, RZ ;  /* 0x0000000fff0f723e */ /* 0x000fca00048060ff */
[----:B------:R0:W-:Y:S01]  /*4690*/  @!P3 STG.E.U8 desc[UR20][R12.64+0x39], R15 ;  /* 0x0000390f0c00b986 */ /* 0x0001e2000c101114 */
[----:B------:R-:W-:Y:S05]  /*46a0*/  @P0 BRA `(.L_x_101) ;  /* 0x0000000000040947 */ /* 0x000fea0003800000 */
[----:B------:R1:W5:Y:S02]  /*46b0*/  LDG.E.U8 R4, desc[UR20][R22.64+0x38] ;  /* 0x0000381416047981 */ /* 0x000364000c1e1100 */
.L_x_101:
[----:B------:R-:W-:Y:S05]  /*46c0*/  BSYNC B1 ;  /* 0x0000000000017941 */ /* 0x000fea0003800000 */
.L_x_100:
[----:B-----5:R-:W-:Y:S01]  /*46d0*/  LOP3.LUT R4, R4, 0xff, RZ, 0xc0, !PT ;  /* 0x000000ff04047812 */ /* 0x020fe200078ec0ff */
[----:B------:R-:W-:Y:S01]  /*46e0*/  BSSY B1, `(.L_x_102) ;  /* 0x000000b000017945 */ /* 0x000fe20003800000 */
[----:B------:R-:W-:Y:S02]  /*46f0*/  ISETP.LT.OR P1, PT, R24, 0x9, !P1 ;  /* 0x000000091800780c */ /* 0x000fe40004f21670 */
[----:B------:R-:W-:-:S05]  /*4700*/  F2FP.F16.E5M2.UNPACK_B R4, R4 ;  /* 0x00000004ff04723e */ /* 0x000fca00020004ff */
[----:B------:R-:W-:-:S05]  /*4710*/  HADD2.F32 R4, -RZ, R4.H0_H0 ;  /* 0x20000004ff047230 */ /* 0x000fca0000004100 */
[----:B------:R-:W-:-:S04]  /*4720*/  FMUL R4, R4, R11 ;  /* 0x0000000b04047220 */ /* 0x000fc80000400000 */
[----:B------:R-:W-:-:S05]  /*4730*/  FFMA R4, R21, R10, R4 ;  /* 0x0000000a15047223 */ /* 0x000fca0000000004 */
[----:B0-----:R-:W-:Y:S02]  /*4740*/  F2FP.SATFINITE.E5M2.F32.PACK_AB_MERGE_C R13, RZ, R4, RZ ;  /* 0x00000004ff0d723e */ /* 0x001fe400048060ff */
[----:B------:R-:W-:-:S03]  /*4750*/  PRMT R4, RZ, 0x7610, R4 ;  /* 0x00007610ff047816 */ /* 0x000fc60000000004 */
[----:B------:R0:W-:Y:S01]  /*4760*/  @!P0 STG.E.U8 desc[UR20][R2.64+0x38], R13 ;  /* 0x0000380d02008986 */ /* 0x0001e2000c101114 */
[----:B------:R-:W-:Y:S05]  /*4770*/  @P1 BRA `(.L_x_103) ;  /* 0x0000000000041947 */ /* 0x000fea0003800000 */
[----:B------:R3:W5:Y:S02]  /*4780*/  LDG.E.U8 R4, desc[UR20][R22.64+0x39] ;  /* 0x0000391416047981 */ /* 0x000764000c1e1100 */
.L_x_103:
[----:B------:R-:W-:Y:S05]  /*4790*/  BSYNC B1 ;  /* 0x0000000000017941 */ /* 0x000fea0003800000 */
.L_x_102:
[----:B------:R-:W-:Y:S05]  /*47a0*/  @P1 BRA `(.L_x_104) ;  /* 0x0000000800601947 */ /* 0x000fea0003800000 */
[----:B-----5:R-:W-:-:S04]  /*47b0*/  LOP3.LUT R4, R4, 0xff, RZ, 0xc0, !PT ;  /* 0x000000ff04047812 */ /* 0x020fc800078ec0ff */
[----:B------:R-:W-:-:S05]  /*47c0*/  F2FP.F16.E5M2.UNPACK_B R4, R4 ;  /* 0x00000004ff04723e */ /* 0x000fca00020004ff */
[----:B------:R-:W-:-:S05]  /*47d0*/  HADD2.F32 R4, -RZ, R4.H0_H0 ;  /* 0x20000004ff047230 */ /* 0x000fca0000004100 */
[----:B0-----:R-:W-:-:S04]  /*47e0*/  FMUL R13, R4, R11 ;  /* 0x0000000b040d7220 */ /* 0x001fc80000400000 */
[----:B------:R-:W-:-:S05]  /*47f0*/  FFMA R13, R20, R10, R13 ;  /* 0x0000000a140d7223 */ /* 0x000fca000000000d */
[----:B------:R-:W-:-:S05]  /*4800*/  F2FP.SATFINITE.E5M2.F32.PACK_AB_MERGE_C R13, RZ, R13, RZ ;  /* 0x0000000dff0d723e */ /* 0x000fca00048060ff */
[----:B------:R0:W-:Y:S01]  /*4810*/  STG.E.U8 desc[UR20][R2.64+0x39], R13 ;  /* 0x0000390d02007986 */ /* 0x0001e2000c101114 */
[----:B------:R-:W-:Y:S05]  /*4820*/  BRA `(.L_x_104) ;  /* 0x0000000800407947 */ /* 0x000fea0003800000 */
.L_x_39:
[----:B------:R-:W-:Y:S01]  /*4830*/  ISETP.GE.AND P0, PT, R25, 0x1, PT ;  /* 0x000000011900780c */ /* 0x000fe20003f06270 */
[-C--:B--2---:R-:W-:Y:S01]  /*4840*/  FMUL R85, R85, R10.reuse ;  /* 0x0000000a55557220 */ /* 0x084fe20000400000 */
[----:B------:R-:W-:Y:S01]  /*4850*/  ISETP.GE.AND P1, PT, R25, 0x2, PT ;  /* 0x000000021900780c */ /* 0x000fe20003f26270 */
[-C--:B------:R-:W-:Y:S01]  /*4860*/  FMUL R84, R84, R10.reuse ;  /* 0x0000000a54547220 */ /* 0x080fe20000400000 */
[C---:B------:R-:W-:Y:S01]  /*4870*/  ISETP.LT.OR P2, PT, R24.reuse, 0x1, !P0 ;  /* 0x000000011800780c */ /* 0x040fe20004741670 */
[-C--:B------:R-:W-:Y:S01]  /*4880*/  FMUL R83, R83, R10.reuse ;  /* 0x0000000a53537220 */ /* 0x080fe20000400000 */
[----:B------:R-:W-:Y:S01]  /*4890*/  ISETP.LT.OR P3, PT, R24, 0x1, !P1 ;  /* 0x000000011800780c */ /* 0x000fe20004f61670 */
[-C--:B------:R-:W-:Y:S01]  /*48a0*/  FMUL R82, R82, R10.reuse ;  /* 0x0000000a52527220 */ /* 0x080fe20000400000 */
[----:B------:R-:W-:Y:S01]  /*48b0*/  ISETP.LT.OR P0, PT, R24, 0x9, !P0 ;  /* 0x000000091800780c */ /* 0x000fe20004701670 */
[-C--:B------:R-:W-:Y:S01]  /*48c0*/  FMUL R81, R81, R10.reuse ;  /* 0x0000000a51517220 */ /* 0x080fe20000400000 */
[----:B------:R-:W-:Y:S01]  /*48d0*/  F2FP.SATFINITE.E5M2.F32.PACK_AB_MERGE_C R85, RZ, R85, RZ ;  /* 0x00000055ff55723e */ /* 0x000fe200048060ff */
[----:B------:R-:W-:Y:S01]  /*48e0*/  FMUL R80, R80, R10 ;  /* 0x0000000a50507220 */ /* 0x000fe20000400000 */
[----:B------:R-:W-:Y:S01]  /*48f0*/  F2FP.SATFINITE.E5M2.F32.PACK_AB_MERGE_C R15, RZ, R84, RZ ;  /* 0x00000054ff0f723e */ /* 0x000fe200048060ff */
[-C--:B------:R-:W-:Y:S01]  /*4900*/  FMUL R78, R78, R10.reuse ;  /* 0x0000000a4e4e7220 */ /* 0x080fe20000400000 */
[----:B------:R-:W-:Y:S01]  /*4910*/  F2FP.SATFINITE.E5M2.F32.PACK_AB_MERGE_C R83, RZ, R83, RZ ;  /* 0x00000053ff53723e */ /* 0x000fe200048060ff */
[-C--:B------:R-:W-:Y:S01]  /*4920*/  FMUL R79, R79, R10.reuse ;  /* 0x0000000a4f4f7220 */ /* 0x080fe20000400000 */
[----:B------:R-:W-:Y:S01]  /*4930*/  F2FP.SATFINITE.E5M2.F32.PACK_AB_MERGE_C R81, RZ, R81, RZ ;  /* 0x00000051ff51723e */ /* 0x000fe200048060ff */
[----:B------:R-:W-:Y:S01]  /*4940*/  @!P2 STG.E.U8 desc[UR20][R12.64], R85 ;  /* 0x000000550c00a986 */ /* 0x000fe2000c101114 */
[C---:B------:R-:W-:Y:S01]  /*4950*/  ISETP.GE.AND P2, PT, R25.reuse, 0x9, PT ;  /* 0x000000091900780c */ /* 0x040fe20003f46270 */
[----:B------:R-:W-:Y:S01]  /*4960*/  FMUL R76, R76, R10 ;  /* 0x0000000a4c4c7220 */ /* 0x000fe20000400000 */
[----:B------:R-:W-:Y:S01]  /*4970*/  F2FP.SATFINITE.E5M2.F32.PACK_AB_MERGE_C R23, RZ, R80, RZ ;  /* 0x00000050ff17723e */ /* 0x000fe200048060ff */
[----:B------:R1:W-:Y:S01]  /*4980*/  @!P3 STG.E.U8 desc[UR20][R12.64+0x1], R15 ;  /* 0x0000010f0c00b986 */ /* 0x0003e2000c101114 */
[----:B------:R-:W-:Y:S01]  /*4990*/  ISETP.GE.AND P3, PT, R25, 0xa, PT ;  /* 0x0000000a1900780c */ /* 0x000fe20003f66270 */
[-C--:B------:R-:W-:Y:S01]  /*49a0*/  FMUL R77, R77, R10.reuse ;  /* 0x0000000a4d4d7220 */ /* 0x080fe20000400000 */
[C---:B------:R-:W-:Y:S01]  /*49b0*/  ISETP.LT.OR P4, PT, R24.reuse, 0x1, !P2 ;  /* 0x000000011800780c */ /* 0x040fe20005781670 */
[----:B------:R-:W-:Y:S01]  /*49c0*/  @!P0 STG.E.U8 desc[UR20][R2.64], R83 ;  /* 0x0000005302008986 */ /* 0x000fe2000c101114 */
[C---:B------:R-:W-:Y:S01]  /*49d0*/  ISETP.LT.OR P0, PT, R24.reuse, 0x9, !P1 ;  /* 0x000000091800780c */ /* 0x040fe20004f01670 */
[-C--:B------:R-:W-:Y:S01]  /*49e0*/  FMUL R75, R75, R10.reuse ;  /* 0x0000000a4b4b7220 */ /* 0x080fe20000400000 */
[----:B------:R-:W-:Y:S01]  /*49f0*/  ISETP.LT.OR P5, PT, R24, 0x1, !P3 ;  /* 0x000000011800780c */ /* 0x000fe20005fa1670 */
[-C--:B------:R-:W-:Y:S01]  /*4a00*/  FMUL R74, R74, R10.reuse ;  /* 0x0000000a4a4a7220 */ /* 0x080fe20000400000 */
[C---:B------:R-:W-:Y:S01]  /*4a10*/  ISETP.LT.OR P1, PT, R24.reuse, 0x9, !P2 ;  /* 0x000000091800780c */ /* 0x040fe20005721670 */
[-C--:B------:R-:W-:Y:S01]  /*4a20*/  FMUL R73, R73, R10.reuse ;  /* 0x0000000a49497220 */ /* 0x080fe20000400000 */
[----:B------:R-:W-:Y:S01]  /*4a30*/  ISETP.LT.OR P2, PT, R24, 0x9, !P3 ;  /* 0x000000091800780c */ /* 0x000fe20005f41670 */
[----:B------:R-:W-:Y:S01]  /*4a40*/  FMUL R72, R72, R10 ;  /* 0x0000000a48487220 */ /* 0x000fe20000400000 */
[----:B-1----:R-:W-:Y:S01]  /*4a50*/  F2FP.SATFINITE.E5M2.F32.PACK_AB_MERGE_C R15, RZ, R82, RZ ;  /* 0x00000052ff0f723e */ /* 0x002fe200048060ff */
[----:B------:R-:W-:Y:S01]  /*4a60*/  FMUL R71, R71, R10 ;  /* 0x0000000a47477220 */ /* 0x000fe20000400000 */
[----:B------:R-:W-:Y:S01]  /*4a70*/  F2FP.SATFINITE.E5M2.F32.PACK_AB_MERGE_C R27, RZ, R78, RZ ;  /* 0x0000004eff1b723e */ /* 0x000fe200048060ff */
[-C--:B------:R-:W-:Y:S01]  /*4a80*/  FMUL R70, R70, R10.reuse ;  /* 0x0000000a46467220 */ /* 0x080fe20000400000 */
[----:B------:R-:W-:Y:S01]  /*4a90*/  F2FP.SATFINITE.E5M2.F32.PACK_AB_MERGE_C R79, RZ, R79, RZ ;  /* 0x0000004fff4f723e */ /* 0x000fe200048060ff */
[----:B------:R1:W-:Y:S01]  /*4aa0*/  @!P0 STG.E.U8 desc[UR20][R2.64+0x1], R15 ;  /* 0x0000010f02008986 */ /* 0x0003e2000c101114 */
[----:B------:R-:W-:Y:S01]  /*4ab0*/  ISETP.GE.AND P0, PT, R25, 0x19, PT ;  /* 0x000000191900780c */ /* 0x000fe20003f06270 */
[-C--:B------:R-:W-:Y:S01]  /*4ac0*/  FMUL R69, R69, R10.reuse ;  /* 0x0000000a45457220 */ /* 0x080fe20000400000 */
[----:B------:R-:W-:Y:S01]  /*4ad0*/  F2FP.SATFINITE.E5M2.F32.PACK_AB_MERGE_C R77, RZ, R77, RZ ;  /* 0x0000004dff4d723e */ /* 0x000fe200048060ff */
[----:B------:R-:W-:Y:S01]  /*4ae0*/  @!P4 STG.E.U8 desc[UR20][R12.64+0x8], R81 ;  /* 0x000008510c00c986 */ /* 0x000fe2000c101114 */
[----:B------:R-:W-:Y:S01]  /*4af0*/  F2FP.SATFINITE.E5M2.F32.PACK_AB_MERGE_C R75, RZ, R75, RZ ;  /* 0x0000004bff4b723e */ /* 0x000fe200048060ff */
[-C--:B------:R-:W-:Y:S01]  /*4b00*/  FMUL R68, R68, R10.reuse ;  /* 0x0000000a44447220 */ /* 0x080fe20000400000 */
[----:B------:R-:W-:Y:S01]  /*4b10*/  F2FP.SATFINITE.E5M2.F32.PACK_AB_MERGE_C R73, RZ, R73, RZ ;  /* 0x00000049ff49723e */ /* 0x000fe200048060ff */
[----:B------:R2:W-:Y:S01]  /*4b20*/  @!P5 STG.E.U8 desc[UR20][R12.64+0x9], R23 ;  /* 0x000009170c00d986 */ /* 0x0005e2000c101114 */
[----:B------:R-:W-:Y:S01]  /*4b30*/  ISETP.LT.OR P5, PT, R24, 0x1, !P0 ;  /* 0x000000011800780c */ /* 0x000fe200047a1670 */
[-C--:B------:R-:W-:Y:S01]  /*4b40*/  FMUL R66, R66, R10.reuse ;  /* 0x0000000a42427220 */ /* 0x080fe20000400000 */
[C---:B------:R-:W-:Y:S01]  /*4b50*/  ISETP.LT.OR P0, PT, R24.reuse, 0x9, !P0 ;  /* 0x000000091800780c */ /* 0x040fe20004701670 */
[----:B------:R3:W-:Y:S01]  /*4b60*/  @!P2 STG.E.U8 desc[UR20][R2.64+0x9], R27 ;  /* 0x0000091b0200a986 */ /* 0x0007e2000c101114 */
[----:B------:R-:W-:Y:S01]  /*4b70*/  ISETP.GE.AND P2, PT, R25, 0x12, PT ;  /* 0x000000121900780c */ /* 0x000fe20003f46270 */
[----:B------:R-:W-:Y:S01]  /*4b80*/  FMUL R67, R67, R10 ;  /* 0x0000000a43437220 */ /* 0x000fe20000400000 */
[----:B-1----:R-:W-:Y:S01]  /*4b90*/  F2FP.SATFINITE.E5M2.F32.PACK_AB_MERGE_C R15, RZ, R76, RZ ;  /* 0x0000004cff0f723e */ /* 0x002fe200048060ff */
[----:B------:R-:W-:Y:S01]  /*4ba0*/  @!P1 STG.E.U8 desc[UR20][R2.64+0x8], R79 ;  /* 0x0000084f02009986 */ /* 0x000fe2000c101114 */
[----:B------:R-:W-:Y:S01]  /*4bb0*/  ISETP.GE.AND P1, PT, R25, 0x11, PT ;  /* 0x000000111900780c */ /* 0x000fe20003f26270 */
[-C--:B------:R-:W-:Y:S01]  /*4bc0*/  FMUL R65, R65, R10.reuse ;  /* 0x0000000a41417220 */ /* 0x080fe20000400000 */
[----:B------:R-:W-:Y:S01]  /*4bd0*/  ISETP.LT.OR P3, PT, R24, 0x1, !P2 ;  /* 0x000000011800780c */ /* 0x000fe20005761670 */
[-C--:B------:R-:W-:Y:S01]  /*4be0*/  FMUL R64, R64, R10.reuse ;  /* 0x0000000a40407220 */ /* 0x080fe20000400000 */
[C---:B------:R-:W-:Y:S01]  /*4bf0*/  ISETP.LT.OR P4, PT, R24.reuse, 0x1, !P1 ;  /* 0x000000011800780c */ /* 0x040fe20004f81670 */
[-C--:B------:R-:W-:Y:S01]  /*4c00*/  FMUL R63, R63, R10.reuse ;  /* 0x0000000a3f3f7220 */ /* 0x080fe20000400000 */
[----:B------:R-:W-:Y:S01]  /*4c10*/  ISETP.LT.OR P1, PT, R24, 0x9, !P1 ;  /* 0x000000091800780c */ /* 0x000fe20004f21670 */
[-C--:B------:R-:W-:Y:S01]  /*4c20*/  FMUL R62, R62, R10.reuse ;  /* 0x0000000a3e3e7220 */ /* 0x080fe20000400000 */
[----:B------:R-:W-:Y:S01]  /*4c30*/  ISETP.LT.OR P2, PT, R24, 0x9, !P2 ;  /* 0x000000091800780c */ /* 0x000fe20005741670 */
[----:B------:R-:W-:Y:S01]  /*4c40*/  FMUL R61, R61, R10 ;  /* 0x0000000a3d3d7220 */ /* 0x000fe20000400000 */
[----:B--2---:R-:W-:Y:S01]  /*4c50*/  F2FP.SATFINITE.E5M2.F32.PACK_AB_MERGE_C R23, RZ, R74, RZ ;  /* 0x0000004aff17723e */ /* 0x004fe200048060ff */
[-C--:B------:R-:W-:Y:S01]  /*4c60*/  FMUL R60, R60, R10.reuse ;  /* 0x0000000a3c3c7220 */ /* 0x080fe20000400000 */
[----:B------:R-:W-:Y:S01]  /*4c70*/  F2FP.SATFINITE.E5M2.F32.PACK_AB_MERGE_C R71, RZ, R71, RZ ;  /* 0x00000047ff47723e */ /* 0x000fe200048060ff */
[-C--:B------:R-:W-:Y:S01]  /*4c80*/  FMUL R59, R59, R10.reuse ;  /* 0x0000000a3b3b7220 */ /* 0x080fe20000400000 */
[----:B------:R-:W-:Y:S01]  /*4c90*/  F2FP.SATFINITE.E5M2.F32.PACK_AB_MERGE_C R69, RZ, R69, RZ ;  /* 0x00000045ff45723e */ /* 0x000fe200048060ff */
[----:B------:R1:W-:Y:S01]  /*4ca0*/  @!P3 STG.E.U8 desc[UR20][R12.64+0x11], R15 ;  /* 0x0000110f0c00b986 */ /* 0x0003e2000c101114 */
[----:B------:R-:W-:Y:S01]  /*4cb0*/  ISETP.GE.AND P3, PT, R25, 0x1a, PT ;  /* 0x0000001a1900780c */ /* 0x000fe20003f66270 */
[----:B------:R-:W-:Y:S01]  /*4cc0*/  FMUL R58, R58, R10 ;  /* 0x0000000a3a3a7220 */ /* 0x000fe20000400000 */
[----:B---3--:R-:W-:Y:S01]  /*4cd0*/  F2FP.SATFINITE.E5M2.F32.PACK_AB_MERGE_C R27, RZ, R68, RZ ;  /* 0x00000044ff1b723e */ /* 0x008fe200048060ff */
[----:B------:R-:W-:Y:S01]  /*4ce0*/  @!P4 STG.E.U8 desc[UR20][R12.64+0x10], R77 ;  /* 0x0000104d0c00c986 */ /* 0x000fe2000c101114 */
[C---:B------:R-:W-:Y:S01]  /*4cf0*/  ISETP.LT.OR P4, PT, R24.reuse, 0x1, !P3 ;  /* 0x000000011800780c */ /* 0x040fe20005f81670 */
[-C--:B------:R-:W-:Y:S01]  /*4d00*/  FMUL R57, R57, R10.reuse ;  /* 0x0000000a39397220 */ /* 0x080fe20000400000 */
[----:B------:R-:W-:Y:S01]  /*4d10*/  ISETP.LT.OR P3, PT, R24, 0x9, !P3 ;  /* 0x000000091800780c */ /* 0x000fe20005f61670 */
[----:B------:R-:W-:Y:S01]  /*4d20*/  @!P1 STG.E.U8 desc[UR20][R2.64+0x10], R75 ;  /* 0x0000104b02009986 */ /* 0x000fe2000c101114 */
[C---:B------:R-:W-:Y:S01]  /*4d30*/  ISETP.GE.AND P1, PT, R25.reuse, 0x22, PT ;  /* 0x000000221900780c */ /* 0x040fe20003f26270 */
[-C--:B------:R-:W-:Y:S01]  /*4d40*/  FMUL R56, R56, R10.reuse ;  /* 0x0000000a38387220 */ /* 0x080fe20000400000 */
[----:B------:R-:W-:Y:S01]  /*4d50*/  F2FP.SATFINITE.E5M2.F32.PACK_AB_MERGE_C R67, RZ, R67, RZ ;  /* 0x00000043ff43723e */ /* 0x000fe200048060ff */
[----:B------:R2:W-:Y:S01]  /*4d60*/  @!P2 STG.E.U8 desc[UR20][R2.64+0x11], R23 ;  /* 0x000011170200a986 */ /* 0x0005e2000c101114 */
[----:B------:R-:W-:Y:S01]  /*4d70*/  ISETP.GE.AND P2, PT, R25, 0x21, PT ;  /* 0x000000211900780c */ /* 0x000fe20003f46270 */
[----:B------:R-:W-:Y:S01]  /*4d80*/  FMUL R21, R21, R10 ;  /* 0x0000000a15157220 */ /* 0x000fe20000400000 */
[----:B-1----:R-:W-:Y:S01]  /*4d90*/  F2FP.SATFINITE.E5M2.F32.PACK_AB_MERGE_C R15, RZ, R72, RZ ;  /* 0x00000048ff0f723e */ /* 0x002fe200048060ff */
[----:B------:R-:W-:Y:S01]  /*4da0*/  @!P5 STG.E.U8 desc[UR20][R12.64+0x18], R73 ;  /* 0x000018490c00d986 */ /* 0x000fe2000c101114 */
[----:B------:R-:W-:Y:S01]  /*4db0*/  ISETP.LT.OR P6, PT, R24, 0x1, !P2 ;  /* 0x000000011800780c */ /* 0x000fe200057c1670 */
[----:B------:R-:W-:Y:S01]  /*4dc0*/  FMUL R20, R20, R10 ;  /* 0x0000000a14147220 */ /* 0x000fe20000400000 */
[C---:B------:R-:W-:Y:S01]  /*4dd0*/  ISETP.LT.OR P5, PT, R24.reuse, 0x1, !P1 ;  /* 0x000000011800780c */ /* 0x040fe20004fa1670 */
[----:B------:R1:W-:Y:S01]  /*4de0*/  @!P4 STG.E.U8 desc[UR20][R12.64+0x19], R15 ;  /* 0x0000190f0c00c986 */ /* 0x0003e2000c101114 */
[----:B------:R-:W-:-:S02]  /*4df0*/  ISETP.LT.OR P1, PT, R24, 0x9, !P1 ;  /* 0x000000091800780c */ /* 0x000fc40004f21670 */
[C---:B------:R-:W-:Y:S01]  /*4e00*/  ISETP.LT.OR P2, PT, R24.reuse, 0x9, !P2 ;  /* 0x000000091800780c */ /* 0x040fe20005741670 */
[----:B------:R-:W-:Y:S01]  /*4e10*/  @!P0 STG.E.U8 desc[UR20][R2.64+0x18], R71 ;  /* 0x0000184702008986 */ /* 0x000fe2000c101114 */
[----:B--2---:R-:W-:Y:S02]  /*4e20*/  F2FP.SATFINITE.E5M2.F32.PACK_AB_MERGE_C R23, RZ, R70, RZ ;  /* 0x00000046ff17723e */ /* 0x004fe400048060ff */
[C---:B------:R-:W-:Y:S02]  /*4e30*/  ISETP.GE.AND P0, PT, R25.reuse, 0x29, PT ;  /* 0x000000291900780c */ /* 0x040fe40003f06270 */
[----:B------:R-:W-:Y:S01]  /*4e40*/  F2FP.SATFINITE.E5M2.F32.PACK_AB_MERGE_C R65, RZ, R65, RZ ;  /* 0x00000041ff41723e */ /* 0x000fe200048060ff */
[----:B------:R2:W-:Y:S01]  /*4e50*/  @!P3 STG.E.U8 desc[UR20][R2.64+0x19], R23 ;  /* 0x000019170200b986 */ /* 0x0005e2000c101114 */
[----:B------:R-:W-:Y:S02]  /*4e60*/  ISETP.GE.AND P3, PT, R25, 0x2a, PT ;  /* 0x0000002a1900780c */ /* 0x000fe40003f66270 */
[----:B-1----:R-:W-:Y:S01]  /*4e70*/  F2FP.SATFINITE.E5M2.F32.PACK_AB_MERGE_C R15, RZ, R66, RZ ;  /* 0x00000042ff0f723e */ /* 0x002fe200048060ff */
[----:B------:R-:W-:Y:S01]  /*4e80*/  @!P6 STG.E.U8 desc[UR20][R12.64+0x20], R69 ;  /* 0x000020450c00e986 */ /* 0x000fe2000c101114 */
[----:B------:R-:W-:-:S02]  /*4e90*/  ISETP.LT.OR P4, PT, R24, 0x1, !P0 ;  /* 0x000000011800780c */ /* 0x000fc40004781670 */
[C---:B------:R-:W-:Y:S01]  /*4ea0*/  ISETP.LT.OR P0, PT, R24.reuse, 0x9, !P0 ;  /* 0x000000091800780c */ /* 0x040fe20004701670 */
[----:B------:R-:W-:Y:S01]  /*4eb0*/  @!P5 STG.E.U8 desc[UR20][R12.64+0x21], R27 ;  /* 0x0000211b0c00d986 */ /* 0x000fe2000c101114 */
[C---:B------:R-:W-:Y:S02]  /*4ec0*/  ISETP.LT.OR P5, PT, R24.reuse, 0x1, !P3 ;  /* 0x000000011800780c */ /* 0x040fe40005fa1670 */
[C---:B------:R-:W-:Y:S01]  /*4ed0*/  ISETP.LT.OR P3, PT, R24.reuse, 0x9, !P3 ;  /* 0x000000091800780c */ /* 0x040fe20005f61670 */
[----:B------:R1:W-:Y:S01]  /*4ee0*/  @!P1 STG.E.U8 desc[UR20][R2.64+0x21], R15 ;  /* 0x0000210f02009986 */ /* 0x0003e2000c101114 */
[----:B------:R-:W-:Y:S02]  /*4ef0*/  ISETP.GE.AND P1, PT, R25, 0x31, PT ;  /* 0x000000311900780c */ /* 0x000fe40003f26270 */
[----:B--2---:R-:W-:Y:S01]  /*4f00*/  F2FP.SATFINITE.E5M2.F32.PACK_AB_MERGE_C R23, RZ, R64, RZ ;  /* 0x00000040ff17723e */ /* 0x004fe200048060ff */
[----:B------:R-:W-:Y:S01]  /*4f10*/  @!P2 STG.E.U8 desc[UR20][R2.64+0x20], R67 ;  /* 0x000020430200a986 */ /* 0x000fe2000c101114 */
[----:B------:R-:W-:-:S02]  /*4f20*/  ISETP.LT.OR P6, PT, R24, 0x1, !P1 ;  /* 0x000000011800780c */ /* 0x000fc40004fc1670 */
[----:B------:R-:W-:Y:S01]  /*4f30*/  F2FP.SATFINITE.E5M2.F32.PACK_AB_MERGE_C R63, RZ, R63, RZ ;  /* 0x0000003fff3f723e */ /* 0x000fe200048060ff */
[----:B------:R-:W-:Y:S01]  /*4f40*/  @!P4 STG.E.U8 desc[UR20][R12.64+0x28], R65 ;  /* 0x000028410c00c986 */ /* 0x000fe2000c101114 */
[C---:B------:R-:W-:Y:S02]  /*4f50*/  ISETP.GE.AND P4, PT, R25.reuse, 0x32, PT ;  /* 0x000000321900780c */ /* 0x040fe40003f86270 */
[----:B------:R-:W-:Y:S01]  /*4f60*/  F2FP.SATFINITE.E5M2.F32.PACK_AB_MERGE_C R61, RZ, R61, RZ ;  /* 0x0000003dff3d723e */ /* 0x000fe200048060ff */
[----:B------:R2:W-:Y:S01]  /*4f70*/  @!P5 STG.E.U8 desc[UR20][R12.64+0x29], R23 ;  /* 0x000029170c00d986 */ /* 0x0005e2000c101114 */
[----:B-1----:R-:W-:Y:S02]  /*4f80*/  F2FP.SATFINITE.E5M2.F32.PACK_AB_MERGE_C R15, RZ, R62, RZ ;  /* 0x0000003eff0f723e */ /* 0x002fe400048060ff */
[----:B------:R-:W-:Y:S01]  /*4f90*/  ISETP.LT.OR P5, PT, R24, 0x1, !P4 ;  /* 0x000000011800780c */ /* 0x000fe200067a1670 */
[----:B------:R-:W-:Y:S01]  /*4fa0*/  @!P0 STG.E.U8 desc[UR20][R2.64+0x28], R63 ;  /* 0x0000283f02008986 */ /* 0x000fe2000c101114 */
[----:B------:R-:W-:-:S02]  /*4fb0*/  ISETP.GE.AND P2, PT, R25, 0x39, PT ;  /* 0x000000391900780c */ /* 0x000fc40003f46270 */
[----:B------:R-:W-:Y:S01]  /*4fc0*/  ISETP.GE.AND P0, PT, R25, 0x3a, PT ;  /* 0x0000003a1900780c */ /* 0x000fe20003f06270 */
[----:B------:R1:W-:Y:S01]  /*4fd0*/  @!P3 STG.E.U8 desc[UR20][R2.64+0x29], R15 ;  /* 0x0000290f0200b986 */ /* 0x0003e2000c101114 */
[C---:B------:R-:W-:Y:S02]  /*4fe0*/  ISETP.LT.OR P1, PT, R24.reuse, 0x9, !P1 ;  /* 0x000000091800780c */ /* 0x040fe40004f21670 */
[C---:B------:R-:W-:Y:S01]  /*4ff0*/  ISETP.LT.OR P4, PT, R24.reuse, 0x9, !P4 ;  /* 0x000000091800780c */ /* 0x040fe20006781670 */
[----:B------:R-:W-:Y:S01]  /*5000*/  @!P6 STG.E.U8 desc[UR20][R12.64+0x30], R61 ;  /* 0x0000303d0c00e986 */ /* 0x000fe2000c101114 */
[C---:B------:R-:W-:Y:S02]  /*5010*/  ISETP.LT.OR P3, PT, R24.reuse, 0x1, !P2 ;  /* 0x000000011800780c */ /* 0x040fe40005761670 */
[C---:B------:R-:W-:Y:S02]  /*5020*/  ISETP.LT.OR P6, PT, R24.reuse, 0x1, !P0 ;  /* 0x000000011800780c */ /* 0x040fe400047c1670 */
[----:B------:R-:W-:-:S02]  /*5030*/  ISETP.LT.OR P2, PT, R24, 0x9, !P2 ;  /* 0x000000091800780c */ /* 0x000fc40005741670 */
[----:B------:R-:W-:Y:S02]  /*5040*/  ISETP.LT.OR P0, PT, R24, 0x9, !P0 ;  /* 0x000000091800780c */ /* 0x000fe40004701670 */
[----:B--2---:R-:W-:Y:S02]  /*5050*/  F2FP.SATFINITE.E5M2.F32.PACK_AB_MERGE_C R23, RZ, R60, RZ ;  /* 0x0000003cff17723e */ /* 0x004fe400048060ff */
[----:B------:R-:W-:Y:S02]  /*5060*/  F2FP.SATFINITE.E5M2.F32.PACK_AB_MERGE_C R59, RZ, R59, RZ ;  /* 0x0000003bff3b723e */ /* 0x000fe400048060ff */
[----:B-1----:R-:W-:Y:S01]  /*5070*/  F2FP.SATFINITE.E5M2.F32.PACK_AB_MERGE_C R15, RZ, R58, RZ ;  /* 0x0000003aff0f723e */ /* 0x002fe200048060ff */
[----:B------:R1:W-:Y:S01]  /*5080*/  @!P5 STG.E.U8 desc[UR20][R12.64+0x31], R23 ;  /* 0x000031170c00d986 */ /* 0x0003e2000c101114 */
[----:B------:R-:W-:Y:S02]  /*5090*/  F2FP.SATFINITE.E5M2.F32.PACK_AB_MERGE_C R57, RZ, R57, RZ ;  /* 0x00000039ff39723e */ /* 0x000fe400048060ff */
[----:B------:R-:W-:Y:S01]  /*50a0*/  F2FP.SATFINITE.E5M2.F32.PACK_AB_MERGE_C R25, RZ, R56, RZ ;  /* 0x00000038ff19723e */ /* 0x000fe200048060ff */
[----:B------:R2:W-:Y:S01]  /*50b0*/  @!P1 STG.E.U8 desc[UR20][R2.64+0x30], R59 ;  /* 0x0000303b02009986 */ /* 0x0005e2000c101114 */
[----:B------:R-:W-:-:S03]  /*50c0*/  F2FP.SATFINITE.E5M2.F32.PACK_AB_MERGE_C R21, RZ, R21, RZ ;  /* 0x00000015ff15723e */ /* 0x000fc600048060ff */
[----:B------:R2:W-:Y:S01]  /*50d0*/  @!P4 STG.E.U8 desc[UR20][R2.64+0x31], R15 ;  /* 0x0000310f0200c986 */ /* 0x0005e2000c101114 */
[----:B-1----:R-:W-:-:S03]  /*50e0*/  F2FP.SATFINITE.E5M2.F32.PACK_AB_MERGE_C R23, RZ, R20, RZ ;  /* 0x00000014ff17723e */ /* 0x002fc600048060ff */
[----:B------:R2:W-:Y:S04]  /*50f0*/  @!P3 STG.E.U8 desc[UR20][R12.64+0x38], R57 ;  /* 0x000038390c00b986 */ /* 0x0005e8000c101114 */
[----:B------:R2:W-:Y:S04]  /*5100*/  @!P6 STG.E.U8 desc[UR20][R12.64+0x39], R25 ;  /* 0x000039190c00e986 */ /* 0x0005e8000c101114 */
[----:B------:R2:W-:Y:S04]  /*5110*/  @!P2 STG.E.U8 desc[UR20][R2.64+0x38], R21 ;  /* 0x000038150200a986 */ /* 0x0005e8000c101114 */
[----:B------:R2:W-:Y:S02]  /*5120*/  @!P0 STG.E.U8 desc[UR20][R2.64+0x39], R23 ;  /* 0x0000391702008986 */ /* 0x0005e4000c101114 */
.L_x_104:
[----:B------:R-:W-:Y:S05]  /*5130*/  BSYNC B0 ;  /* 0x0000000000007941 */ /* 0x000fea0003800000 */
.L_x_38:
[----:B0-2---:R-:W-:Y:S01]  /*5140*/  IMAD.U32 R2, RZ, RZ, UR22 ;  /* 0x00000016ff027e24 */ /* 0x005fe2000f8e00ff */
[----:B------:R-:W-:Y:S01]  /*5150*/  ULDC.64 UR4, c[0x0][0x650] ;  /* 0x0001940000047ab9 */ /* 0x000fe20000000a00 */
[----:B------:R-:W-:Y:S01]  /*5160*/  IMAD.U32 R3, RZ, RZ, UR23 ;  /* 0x00000017ff037e24 */ /* 0x000fe2000f8e00ff */
[----:B------:R0:W-:Y:S01]  /*5170*/  SYNCS.ARRIVE.TRANS64.A1T0 RZ, [R18+UR33], RZ ;  /* 0x000000ff12ff79a7 */ /* 0x0001e20008100021 */
[----:B------:R-:W-:Y:S01]  /*5180*/  IMAD.U32 R3, RZ, RZ, UR13 ;  /* 0x0000000dff037e24 */ /* 0x000fe2000f8e00ff */
[C---:B------:R-:W-:Y:S01]  /*5190*/  LEA R0, P0, R2.reuse, R0, 0x1 ;  /* 0x0000000002007211 */ /* 0x040fe200078008ff */
[----:B-----5:R-:W-:Y:S01]  /*51a0*/  IMAD.MOV.U32 R4, RZ, RZ, -0x1 ;  /* 0xffffffffff047424 */ /* 0x020fe200078e00ff */
[----:B----4-:R-:W-:Y:S02]  /*51b0*/  PRMT R12, RZ, 0x7610, R12 ;  /* 0x00007610ff0c7816 */ /* 0x010fe4000000000c */
[----:B------:R-:W-:Y:S01]  /*51c0*/  LEA.HI.X R5, R2, R5, R3, 0x1, P0 ;  /* 0x0000000502057211 */ /* 0x000fe200000f0c03 */
[----:B------:R-:W-:Y:S01]  /*51d0*/  IMAD.MOV.U32 R2, RZ, RZ, -0x1 ;  /* 0xffffffffff027424 */ /* 0x000fe200078e00ff */
[----:B------:R-:W-:Y:S01]  /*51e0*/  ISETP.GE.U32.AND P0, PT, R0, UR4, PT ;  /* 0x0000000400007c0c */ /* 0x000fe2000bf06070 */
[----:B------:R-:W-:-:S03]  /*51f0*/  IMAD.MOV.U32 R3, RZ, RZ, -0x1 ;  /* 0xffffffffff037424 */ /* 0x000fc600078e00ff */
[----:B------:R-:W-:-:S13]  /*5200*/  ISETP.GE.U32.AND.EX P0, PT, R5, UR5, PT, P0 ;  /* 0x0000000505007c0c */ /* 0x000fda000bf06100 */
[----:B0-----:R-:W-:Y:S05]  /*5210*/  @P0 BRA `(.L_x_105) ;  /* 0x0000000400880947 */ /* 0x001fea0003800000 */
[----:B------:R-:W0:Y:S01]  /*5220*/  S2UR UR8, SR_CTAID.X ;  /* 0x00000000000879c3 */ /* 0x000e220000002500 */
[----:B------:R-:W-:Y:S01]  /*5230*/  ULDC.64 UR4, c[0x0][0x628] ;  /* 0x00018a0000047ab9 */ /* 0x000fe20000000a00 */
[----:B------:R-:W-:Y:S01]  /*5240*/  ULDC UR6, c[0x0][0x150] ;  /* 0x0000540000067ab9 */ /* 0x000fe20000000800 */
[----:B------:R-:W-:Y:S01]  /*5250*/  ISETP.NE.U32.AND P0, PT, RZ, UR4, PT ;  /* 0x00000004ff007c0c */ /* 0x000fe2000bf05070 */
[----:B------:R-:W-:Y:S01]  /*5260*/  ULDC UR28, c[0x0][0x630] ;  /* 0x00018c00001c7ab9 */ /* 0x000fe20000000800 */
[C---:B------:R-:W-:Y:S01]  /*5270*/  R2UR UR29, R0.reuse ;  /* 0x00000000001d72ca */ /* 0x040fe200000e0000 */
[----:B------:R-:W-:Y:S01]  /*5280*/  ULDC UR34, c[0x0][0x154] ;  /* 0x0000550000227ab9 */ /* 0x000fe20000000800 */
[----:B------:R-:W-:Y:S01]  /*5290*/  ISETP.NE.AND.EX P0, PT, RZ, UR5, PT, P0 ;  /* 0x00000005ff007c0c */ /* 0x000fe2000bf05300 */
[----:B------:R-:W2:Y:S01]  /*52a0*/  S2UR UR35, SR_CTAID.Y ;  /* 0x00000000002379c3 */ /* 0x000ea20000002600 */
[----:B------:R-:W-:Y:S02]  /*52b0*/  R2UR UR30, R5 ;  /* 0x00000000051e72ca */ /* 0x000fe400000e0000 */
[----:B------:R-:W-:-:S02]  /*52c0*/  R2UR UR26, R0 ;  /* 0x00000000001a72ca */ /* 0x000fc400000e0000 */
[----:B------:R-:W-:Y:S02]  /*52d0*/  R2UR UR27, R5 ;  /* 0x00000000051b72ca */ /* 0x000fe400000e0000 */
[----:B0-----:R-:W-:-:S05]  /*52e0*/  I2FP.F32.U32 R2, UR8 ;  /* 0x0000000800027c45 */ /* 0x001fca0008201000 */
[----:B------:R-:W-:-:S04]  /*52f0*/  FMUL R2, R2, UR6 ;  /* 0x0000000602027c20 */ /* 0x000fc80008400000 */
[----:B------:R0:W4:Y:S01]  /*5300*/  F2I.U32.TRUNC.NTZ R3, R2 ;  /* 0x0000000200037305 */ /* 0x000122000020f000 */
[----:B--2---:R-:W-:Y:S05]  /*5310*/  @!P0 BRA `(.L_x_106) ;  /* 0x0000000000308947 */ /* 0x004fea0003800000 */
        /* <DEDUP_REMOVED lines=12> */
.L_x_106:
[----:B0-----:R-:W-:Y:S01]  /*53e0*/  I2FP.F32.U32 R2, UR35 ;  /* 0x0000002300027c45 */ /* 0x001fe20008201000 */
[----:B------:R-:W-:Y:S02]  /*53f0*/  USHF.R.U64 UR6, UR26, UR28, UR27 ;  /* 0x0000001c1a067299 */ /* 0x000fe4000800121b */
[----:B------:R-:W-:Y:S01]  /*5400*/  USHF.R.U32.HI UR4, URZ, UR28, UR27 ;  /* 0x0000001c3f047299 */ /* 0x000fe2000801161b */
[----:B----4-:R-:W-:Y:S01]  /*5410*/  R2UR UR28, R3 ;  /* 0x00000000031c72ca */ /* 0x010fe200000e0000 */
[----:B------:R-:W-:Y:S01]  /*5420*/  UIADD3 UR24, UP0, URZ, -UR6, URZ ;  /* 0x800000063f187290 */ /* 0x000fe2000ff1e03f */
[----:B------:R-:W-:Y:S01]  /*5430*/  FMUL R2, R2, UR34 ;  /* 0x0000002202027c20 */ /* 0x000fe20008400000 */
[----:B------:R-:W-:Y:S01]  /*5440*/  ULDC.64 UR26, c[0x0][0x620] ;  /* 0x00018800001a7ab9 */ /* 0x000fe20000000a00 */
[----:B------:R-:W-:Y:S01]  /*5450*/  UMOV UR10, UR29 ;  /* 0x0000001d000a7c82 */ /* 0x000fe20008000000 */
[----:B------:R-:W-:Y:S01]  /*5460*/  UIADD3.X UR4, URZ, ~UR4, URZ, UP0, !UPT ;  /* 0x800000043f047290 */ /* 0x000fe200087fe43f */
[----:B------:R-:W-:-:S02]  /*5470*/  UMOV UR11, UR30 ;  /* 0x0000001e000b7c82 */ /* 0x000fc40008000000 */
[----:B------:R-:W0:Y:S01]  /*5480*/  F2I.U32.TRUNC.NTZ R2, R2 ;  /* 0x0000000200027305 */ /* 0x000e22000020f000 */
[----:B------:R-:W-:Y:S02]  /*5490*/  UIMAD UR4, UR4, UR26, URZ ;  /* 0x0000001a040472a4 */ /* 0x000fe4000f8e023f */
[----:B------:R-:W-:Y:S02]  /*54a0*/  UIMAD.WIDE.U32 UR10, UR24, UR26, UR10 ;  /* 0x0000001a180a72a5 */ /* 0x000fe4000f8e000a */
[----:B------:R-:W-:Y:S01]  /*54b0*/  UIMAD UR24, UR24, UR27, UR4 ;  /* 0x0000001b181872a4 */ /* 0x000fe2000f8e0204 */
[----:B------:R-:W-:Y:S01]  /*54c0*/  ULDC UR38, c[0x0][0x658] ;  /* 0x0001960000267ab9 */ /* 0x000fe20000000800 */
[----:B------:R-:W-:Y:S02]  /*54d0*/  UMOV UR25, 0xffffffff ;  /* 0xffffffff00197882 */ /* 0x000fe40000000000 */
[----:B------:R-:W-:Y:S01]  /*54e0*/  UIADD3 UR11, UR11, UR24, URZ ;  /* 0x000000180b0b7290 */ /* 0x000fe2000fffe03f */
[----:B------:R-:W-:Y:S01]  /*54f0*/  ULDC UR26, c[0x0][0x618] ;  /* 0x00018600001a7ab9 */ /* 0x000fe20000000800 */
[----:B------:R-:W-:Y:S01]  /*5500*/  ULDC.64 UR4, c[0x0][0x640] ;  /* 0x0001900000047ab9 */ /* 0x000fe20000000a00 */
[----:B------:R-:W-:Y:S01]  /*5510*/  USHF.L.U32 UR34, UR25, UR38, URZ ;  /* 0x0000002619227299 */ /* 0x000fe2000800063f */
[----:B------:R-:W-:Y:S01]  /*5520*/  ISETP.NE.U32.AND P0, PT, RZ, UR4, PT ;  /* 0x00000004ff007c0c */ /* 0x000fe2000bf05070 */
[----:B------:R-:W-:Y:S01]  /*5530*/  USHF.R.U64 UR25, UR10, UR26, UR11 ;  /* 0x0000001a0a197299 */ /* 0x000fe2000800120b */
[----:B0-----:R-:W-:Y:S01]  /*5540*/  R2UR UR29, R2 ;  /* 0x00000000021d72ca */ /* 0x001fe200000e0000 */
[----:B------:R-:W-:Y:S01]  /*5550*/  USHF.R.U32.HI UR10, URZ, UR26, UR11 ;  /* 0x0000001a3f0a7299 */ /* 0x000fe2000801160b */
[----:B------:R-:W-:Y:S01]  /*5560*/  ISETP.NE.AND.EX P0, PT, RZ, UR5, PT, P0 ;  /* 0x00000005ff007c0c */ /* 0x000fe2000bf05300 */
[----:B------:R-:W-:Y:S01]  /*5570*/  ULDC UR36, c[0x0][0x608] ;  /* 0x0001820000247ab9 */ /* 0x000fe20000000800 */
[----:B------:R-:W-:-:S02]  /*5580*/  ULOP3.LUT UR39, URZ, UR34, URZ, 0x33, !UPT ;  /* 0x000000223f277292 */ /* 0x000fc4000f8e333f */
[----:B------:R-:W-:Y:S02]  /*5590*/  USHF.R.U64 UR34, UR25, UR36, UR10 ;  /* 0x0000002419227299 */ /* 0x000fe4000800120a */
[----:B------:R-:W-:Y:S02]  /*55a0*/  USHF.R.U32.HI UR10, URZ, UR36, UR10 ;  /* 0x000000243f0a7299 */ /* 0x000fe4000801160a */
[----:B------:R-:W-:Y:S02]  /*55b0*/  UIADD3 UR28, -UR28, URZ, URZ ;  /* 0x0000003f1c1c7290 */ /* 0x000fe4000fffe13f */
[----:B------:R-:W-:Y:S01]  /*55c0*/  USHF.R.U64 UR36, UR34, UR38, UR10 ;  /* 0x0000002622247299 */ /* 0x000fe2000800120a */
[----:B------:R-:W-:Y:S01]  /*55d0*/  UMOV UR30, 0x1 ;  /* 0x00000001001e7882 */ /* 0x000fe20000000000 */
[----:B------:R-:W-:Y:S01]  /*55e0*/  ULDC UR27, c[0x0][0x144] ;  /* 0x00005100001b7ab9 */ /* 0x000fe20000000800 */
[----:B------:R-:W-:Y:S01]  /*55f0*/  UIADD3 UR37, -UR29, URZ, URZ ;  /* 0x0000003f1d257290 */ /* 0x000fe2000fffe13f */
[----:B------:R-:W-:Y:S01]  /*5600*/  ULDC UR9, c[0x0][0x600] ;  /* 0x0001800000097ab9 */ /* 0x000fe20000000800 */
[----:B------:R-:W-:-:S02]  /*5610*/  USHF.L.U32 UR30, UR30, UR38, URZ ;  /* 0x000000261e1e7299 */ /* 0x000fc4000800063f */
[----:B------:R-:W-:Y:S02]  /*5620*/  USHF.R.U32.HI UR29, URZ, UR38, UR10 ;  /* 0x000000263f1d7299 */ /* 0x000fe4000801160a */
[----:B------:R-:W-:Y:S02]  /*5630*/  UIMAD UR38, UR27, UR28, UR8 ;  /* 0x0000001c1b2672a4 */ /* 0x000fe4000f8e0208 */
[----:B------:R-:W-:Y:S01]  /*5640*/  UIADD3 UR24, UR9, -0x1, URZ ;  /* 0xffffffff09187890 */ /* 0x000fe2000fffe03f */
[----:B------:R-:W-:Y:S01]  /*5650*/  ULDC UR42, c[0x0][0x148] ;  /* 0x00005200002a7ab9 */ /* 0x000fe20000000800 */
[----:B------:R-:W-:Y:S01]  /*5660*/  ULDC UR40, c[0x0][0x648] ;  /* 0x0001920000287ab9 */ /* 0x000fe20000000800 */
[----:B------:R-:W-:Y:S01]  /*5670*/  ULDC UR41, c[0x0][0x638] ;  /* 0x00018e0000297ab9 */ /* 0x000fe20000000800 */
[----:B------:R-:W-:Y:S01]  /*5680*/  UMOV UR28, UR36 ;  /* 0x00000024001c7c82 */ /* 0x000fe20008000000 */
[----:B------:R-:W-:Y:S07]  /*5690*/  @!P0 BRA `(.L_x_107) ;  /* 0x0000000000288947 */ /* 0x000fee0003800000 */
        /* <DEDUP_REMOVED lines=10> */
.L_x_107:
[----:B------:R-:W-:Y:S01]  /*5740*/  USHF.R.U64 UR4, UR28, UR40, UR29 ;  /* 0x000000281c047299 */ /* 0x000fe2000800121d */
[----:B------:R-:W-:Y:S01]  /*5750*/  IMAD.MOV.U32 R12, RZ, RZ, 0x1 ;  /* 0x00000001ff0c7424 */ /* 0x000fe200078e00ff */
[----:B------:R-:W-:Y:S01]  /*5760*/  ULOP3.LUT UR34, UR34, UR39, URZ, 0xc0, !UPT ;  /* 0x0000002722227292 */ /* 0x000fe2000f8ec03f */
[----:B------:R-:W-:Y:S01]  /*5770*/  IMAD.U32 R4, RZ, RZ, UR6 ;  /* 0x00000006ff047e24 */ /* 0x000fe2000f8e00ff */
[----:B------:R-:W-:Y:S02]  /*5780*/  UIADD3 UR5, -UR4, URZ, URZ ;  /* 0x0000003f04057290 */ /* 0x000fe4000fffe13f */
[----:B------:R-:W-:Y:S02]  /*5790*/  @UP2 UIMAD UR38, UR42, UR37, UR35 ;  /* 0x000000252a2622a4 */ /* 0x000fe4000f8e0223 */
[----:B------:R-:W-:Y:S02]  /*57a0*/  ULOP3.LUT UR24, UR25, UR24, URZ, 0xc0, !UPT ;  /* 0x0000001819187292 */ /* 0x000fe4000f8ec03f */
[----:B------:R-:W-:-:S02]  /*57b0*/  UIMAD UR4, UR30, UR4, UR34 ;  /* 0x000000041e0472a4 */ /* 0x000fc4000f8e0222 */
        /* <DEDUP_REMOVED lines=8> */
.L_x_105:
[----:B------:R-:W-:Y:S01]  /*5840*/  UIADD3 UR15, UR32, UR15, URZ ;  /* 0x0000000f200f7290 */ /* 0x000fe2000fffe03f */
[----:B------:R-:W-:Y:S02]  /*5850*/  LOP3.LUT P0, RZ, R12, 0xff, RZ, 0xc0, !PT ;  /* 0x000000ff0cff7812 */ /* 0x000fe4000780c0ff */
[----:B------:R-:W-:Y:S01]  /*5860*/  LOP3.LUT R86, R86, 0x1, RZ, 0x3c, !PT ;  /* 0x0000000156567812 */ /* 0x000fe200078e3cff */
[----:B------:R-:W-:Y:S02]  /*5870*/  USHF.R.U32.HI UR4, URZ, 0x2, UR15 ;  /* 0x000000023f047899 */ /* 0x000fe4000801160f */
[----:B------:R-:W-:Y:S02]  /*5880*/  UISETP.GT.U32.AND UP0, UPT, UR15, 0x3, UPT ;  /* 0x000000030f00788c */ /* 0x000fe4000bf04070 */
[----:B------:R-:W-:Y:S02]  /*5890*/  ULOP3.LUT UR4, UR4, 0x1, URZ, 0xc0, !UPT ;  /* 0x0000000104047892 */ /* 0x000fe4000f8ec03f */
[----:B------:R-:W-:-:S02]  /*58a0*/  UISETP.LT.U32.AND UP0, UPT, UR32, 0x4, UP0 ;  /* 0x000000042000788c */ /* 0x000fc40008701070 */
[----:B------:R-:W-:Y:S02]  /*58b0*/  UISETP.NE.U32.AND UP1, UPT, UR4, 0x1, UPT ;  /* 0x000000010400788c */ /* 0x000fe4000bf25070 */
[----:B------:R-:W-:Y:S02]  /*58c0*/  USEL UR5, URZ, 0x1, !UP0 ;  /* 0x000000013f057887 */ /* 0x000fe4000c000000 */
[----:B------:R-:W-:Y:S02]  /*58d0*/  UISETP.GT.U32.AND UP1, UPT, UR32, 0x3, !UP1 ;  /* 0x000000032000788c */ /* 0x000fe4000cf24070 */
[----:B------:R-:W-:Y:S02]  /*58e0*/  ULOP3.LUT UR15, UR15, 0x3, URZ, 0xc0, !UPT ;  /* 0x000000030f0f7892 */ /* 0x000fe4000f8ec03f */
[----:B------:R-:W-:-:S04]  /*58f0*/  USEL UR4, URZ, 0x1, !UP1 ;  /* 0x000000013f047887 */ /* 0x000fc8000c800000 */
[----:B------:R-:W-:Y:S01]  /*5900*/  ULOP3.LUT UR17, UR4, UR17, UR5, 0x96, !UPT ;  /* 0x0000001104117292 */ /* 0x000fe2000f8e9605 */
[----:B------:R-:W-:Y:S11]  /*5910*/  @P0 BRA `(.L_x_108) ;  /* 0xffffffbc009c0947 */ /* 0x000ff6000383ffff */
[----:B------:R-:W-:Y:S05]  /*5920*/  EXIT ;  /* 0x000000000000794d */ /* 0x000fea0003800000 */
.L_x_16:
[----:B------:R-:W-:-:S08]  /*5930*/  ISETP.NE.AND P0, PT, RZ, UR6, PT ;  /* 0x00000006ff007c0c */ /* 0x000fd0000bf05270 */
[----:B--23-5:R-:W0:-:S00]  /*5940*/  USETMAXREG.DEALLOC.CTAPOOL 0x28 ;  /* 0x00000028000079c8 */ /* 0x02ce0000080e0500 */
[----:B------:R-:W-:Y:S05]  /*5950*/  @P0 EXIT ;  /* 0x000000000000094d */ /* 0x000fea0003800000 */
[----:B0-----:R-:W-:Y:S01]  /*5960*/  LOP3.LUT P0, RZ, R13, 0xff, RZ, 0xc0, !PT ;  /* 0x000000ff0dff7812 */ /* 0x001fe2000780c0ff */
[----:B------:R-:W-:Y:S02]  /*5970*/  IMAD.MOV.U32 R10, RZ, RZ, 0x1 ;  /* 0x00000001ff0a7424 */ /* 0x000fe400078e00ff */
[----:B------:R-:W-:-:S10]  /*5980*/  IMAD.MOV.U32 R11, RZ, RZ, RZ ;  /* 0x000000ffff0b7224 */ /* 0x000fd400078e00ff */
[----:B------:R-:W-:Y:S05]  /*5990*/  @!P0 BRA `(.L_x_109) ;  /* 0x0000000c006c8947 */ /* 0x000fea0003800000 */
[----:B------:R-:W0:Y:S01]  /*59a0*/  S2UR UR9, SR_CgaCtaId ;  /* 0x00000000000979c3 */ /* 0x000e220000008800 */
[----:B------:R-:W-:Y:S01]  /*59b0*/  UMOV UR11, 0x1 ;  /* 0x00000001000b7882 */ /* 0x000fe20000000000 */
[----:B------:R-:W-:Y:S01]  /*59c0*/  LOP3.LUT P0, RZ, R6, 0x1f, RZ, 0xc0, !PT ;  /* 0x0000001f06ff7812 */ /* 0x000fe2000780c0ff */
[----:B------:R-:W-:Y:S01]  /*59d0*/  ULDC UR5, c[0x0][0x658] ;  /* 0x0001960000057ab9 */ /* 0x000fe20000000800 */
[----:B------:R-:W-:Y:S01]  /*59e0*/  UMOV UR10, 0xffffffff ;  /* 0xffffffff000a7882 */ /* 0x000fe20000000000 */
[----:B------:R-:W-:Y:S01]  /*59f0*/  BSSY B0, `(.L_x_109) ;  /* 0x00000d5000007945 */ /* 0x000fe20003800000 */
[----:B------:R-:W-:Y:S01]  /*5a00*/  USHF.L.U32 UR10, UR10, UR5, URZ ;  /* 0x000000050a0a7299 */ /* 0x000fe2000800063f */
[C---:B------:R-:W-:Y:S01]  /*5a10*/  ISETP.NE.AND P3, PT, R7.reuse, RZ, PT ;  /* 0x000000ff0700720c */ /* 0x040fe20003f65270 */
[----:B------:R-:W-:Y:S01]  /*5a20*/  IMAD.MOV.U32 R12, RZ, RZ, 0x1 ;  /* 0x00000001ff0c7424 */ /* 0x000fe200078e00ff */
[----:B------:R-:W-:Y:S01]  /*5a30*/  ISETP.NE.OR P0, PT, R7, RZ, !P0 ;  /* 0x000000ff0700720c */ /* 0x000fe20004705670 */
[----:B------:R-:W-:Y:S01]  /*5a40*/  IMAD.MOV.U32 R10, RZ, RZ, 0x1 ;  /* 0x00000001ff0a7424 */ /* 0x000fe200078e00ff */
[----:B------:R-:W-:Y:S01]  /*5a50*/  ULDC UR4, c[0x0][0x600] ;  /* 0x0001800000047ab9 */ /* 0x000fe20000000800 */
[----:B------:R-:W-:Y:S01]  /*5a60*/  IMAD.MOV.U32 R11, RZ, RZ, RZ ;  /* 0x000000ffff0b7224 */ /* 0x000fe200078e00ff */
[----:B------:R-:W-:Y:S01]  /*5a70*/  UMOV UR21, 0x5 ;  /* 0x0000000500157882 */ /* 0x000fe20000000000 */
[----:B------:R-:W-:-:S02]  /*5a80*/  UIADD3 UR30, UR14, 0x1, URZ ;  /* 0x000000010e1e7890 */ /* 0x000fc4000fffe03f */
[----:B------:R-:W-:Y:S02]  /*5a90*/  ULOP3.LUT UR31, UR7, 0x2, URZ, 0xfc, !UPT ;  /* 0x00000002071f7892 */ /* 0x000fe4000f8efc3f */
[----:B------:R-:W-:Y:S02]  /*5aa0*/  UIADD3 UR4, UR4, -0x1, URZ ;  /* 0xffffffff04047890 */ /* 0x000fe4000fffe03f */
[----:B------:R-:W-:Y:S02]  /*5ab0*/  USHF.L.U32 UR5, UR11, UR5, URZ ;  /* 0x000000050b057299 */ /* 0x000fe4000800063f */
[----:B------:R-:W-:Y:S02]  /*5ac0*/  ULOP3.LUT UR15, URZ, UR10, URZ, 0x33, !UPT ;  /* 0x0000000a3f0f7292 */ /* 0x000fe4000f8e333f */
[----:B0-----:R-:W-:Y:S02]  /*5ad0*/  ULOP3.LUT UR8, UR9, 0x1, URZ, 0xc0, !UPT ;  /* 0x0000000109087892 */ /* 0x001fe4000f8ec03f */
[----:B------:R-:W-:-:S02]  /*5ae0*/  USHF.R.U32.HI UR32, URZ, 0x1, UR9 ;  /* 0x000000013f207899 */ /* 0x000fc40008011609 */
[----:B------:R-:W-:Y:S02]  /*5af0*/  USHF.L.U32 UR6, UR9, 0x5, URZ ;  /* 0x0000000509067899 */ /* 0x000fe4000800063f */
[----:B------:R-:W-:Y:S02]  /*5b00*/  USHF.L.U32 UR33, UR9, 0xb, URZ ;  /* 0x0000000b09217899 */ /* 0x000fe4000800063f */
[----:B------:R-:W-:Y:S02]  /*5b10*/  ULOP3.LUT UR9, UR9, 0xfffffffe, URZ, 0xc0, !UPT ;  /* 0xfffffffe09097892 */ /* 0x000fe4000f8ec03f */
[----:B------:R-:W-:Y:S02]  /*5b20*/  UISETP.GT.U32.AND UP0, UPT, UR8, 0xffff, UPT ;  /* 0x0000ffff0800788c */ /* 0x000fe4000bf04070 */
[----:B------:R-:W-:Y:S02]  /*5b30*/  USHF.L.U32 UR20, UR11, UR9, URZ ;  /* 0x000000090b147299 */ /* 0x000fe4000800063f */
[----:B------:R-:W-:-:S02]  /*5b40*/  ULOP3.LUT UR9, UR9, 0x1, URZ, 0xfc, !UPT ;  /* 0x0000000109097892 */ /* 0x000fc4000f8efc3f */
[----:B------:R-:W-:Y:S02]  /*5b50*/  USEL UR8, UR8, 0xffff, !UP0 ;  /* 0x0000ffff08087887 */ /* 0x000fe4000c000000 */
[----:B------:R-:W-:Y:S02]  /*5b60*/  USHF.L.U32 UR9, UR11, UR9, URZ ;  /* 0x000000090b097299 */ /* 0x000fe4000800063f */
[----:B------:R-:W-:Y:S02]  /*5b70*/  ULOP3.LUT UR8, UR8, 0xffff, URZ, 0xc0, !UPT ;  /* 0x0000ffff08087892 */ /* 0x000fe4000f8ec03f */
[----:B------:R-:W-:Y:S02]  /*5b80*/  ULOP3.LUT UR6, UR6, 0x20, URZ, 0xc0, !UPT ;  /* 0x0000002006067892 */ /* 0x000fe4000f8ec03f */
[----:B------:R-:W-:Y:S02]  /*5b90*/  ULOP3.LUT UR20, UR20, UR9, URZ, 0xfc, !UPT ;  /* 0x0000000914147292 */ /* 0x000fe4000f8efc3f */
[----:B------:R-:W-:Y:S01]  /*5ba0*/  USHF.L.U32 UR21, UR21, UR8, URZ ;  /* 0x0000000815157299 */ /* 0x000fe2000800063f */
[----:B------:R-:W-:-:S11]  /*5bb0*/  ULDC.64 UR28, c[0x0][0x198] ;  /* 0x00006600001c7ab9 */ /* 0x000fd60000000a00 */
.L_x_121:
[----:B------:R-:W-:-:S03]  /*5bc0*/  UMOV UR8, 0xffffffff ;  /* 0xffffffff00087882 */ /* 0x000fc60000000000 */
[----:B------:R-:W-:Y:S05]  /*5bd0*/  BRA.DIV UR8, `(.L_x_110) ;  /* 0x0000000e08f87947 */ /* 0x000fea000b800000 */
[----:B------:R-:W-:-:S13]  /*5be0*/  ELECT P1, URZ, PT ;  /* 0x00000000003f782f */ /* 0x000fda0003820000 */
.L_x_134:
[----:B------:R-:W0:Y:S01]  /*5bf0*/  LDC R6, c[0x0][0x28c] ;  /* 0x0000a300ff067b82 */ /* 0x000e220000000800 */
[----:B------:R-:W-:Y:S01]  /*5c00*/  BSSY B1, `(.L_x_111) ;  /* 0x000003d000017945 */ /* 0x000fe20003800000 */
[----:B0-----:R-:W-:-:S13]  /*5c10*/  ISETP.LT.OR P1, PT, R6, 0x1, !P1 ;  /* 0x000000010600780c */ /* 0x001fda0004f21670 */
[----:B------:R-:W-:Y:S05]  /*5c20*/  @P1 BRA `(.L_x_112) ;  /* 0x0000000000e81947 */ /* 0x000fea0003800000 */
[----:B------:R-:W-:Y:S01]  /*5c30*/  LEA R6, R2, UR32, 0x1 ;  /* 0x0000002002067c11 */ /* 0x000fe2000f8e08ff */
[----:B------:R-:W-:Y:S01]  /*5c40*/  IMAD.MOV.U32 R15, RZ, RZ, RZ ;  /* 0x000000ffff0f7224 */ /* 0x000fe200078e00ff */
[----:B------:R-:W-:Y:S01]  /*5c50*/  LEA R8, R3, UR6, 0x6 ;  /* 0x0000000603087c11 */ /* 0x000fe2000f8e30ff */
[----:B------:R-:W-:Y:S02]  /*5c60*/  IMAD.U32 R16, RZ, RZ, UR30 ;  /* 0x0000001eff107e24 */ /* 0x000fe4000f8e00ff */
[----:B------:R-:W-:Y:S02]  /*5c70*/  IMAD.MOV.U32 R2, RZ, RZ, R10 ;  /* 0x000000ffff027224 */ /* 0x000fe400078e000a */
[----:B------:R-:W-:Y:S02]  /*5c80*/  IMAD.MOV.U32 R3, RZ, RZ, R11 ;  /* 0x000000ffff037224 */ /* 0x000fe400078e000b */
[----:B------:R-:W-:-:S07]  /*5c90*/  IMAD.SHL.U32 R9, R6, 0x20, RZ ;  /* 0x0000002006097824 */ /* 0x000fce00078e00ff */
.L_x_116:
[----:B------:R-:W0:Y:S01]  /*5ca0*/  S2R R7, SR_CgaCtaId ;  /* 0x0000000000077919 */ /* 0x000e220000008800 */
[----:B-1----:R-:W-:-:S04]  /*5cb0*/  MOV R6, 0x400 ;  /* 0x0000040000067802 */ /* 0x002fc80000000f00 */
[----:B0-----:R-:W-:Y:S02]  /*5cc0*/  LEA R14, R7, R6, 0x18 ;  /* 0x00000006070e7211 */ /* 0x001fe400078ec0ff */
[----:B------:R-:W-:Y:S01]  /*5cd0*/  SHF.L.U32 R6, R2, 0x1f, RZ ;  /* 0x0000001f02067819 */ /* 0x000fe200000006ff */
[----:B------:R-:W0:Y:S02]  /*5ce0*/  @!P3 LDC R7, c[0x0][0x500] ;  /* 0x00014000ff07bb82 */ /* 0x000e240000000800 */
[----:B------:R-:W-:-:S04]  /*5cf0*/  IMAD R13, R3, 0x8, R14 ;  /* 0x00000008030d7824 */ /* 0x000fc800078e020e */
[----:B------:R-:W1:Y:S02]  /*5d00*/  SYNCS.PHASECHK.TRANS64.TRYWAIT P1, [R13+URZ+0x20], R6 ;  /* 0x000020060d0075a7 */ /* 0x000e64000802017f */
[----:B-1----:R-:W-:Y:S05]  /*5d10*/  @!P1 BRA `(.L_x_113) ;  /* 0x0000000c00c89947 */ /* 0x002fea0003800000 */
.L_x_135:
[----:B------:R-:W-:Y:S01]  /*5d20*/  UPRMT UR8, UR31, 0x9910, URZ ;  /* 0x000099101f087896 */ /* 0x000fe2000800003f */
[----:B0-----:R0:W-:Y:S03]  /*5d30*/  @!P3 SYNCS.ARRIVE.TRANS64 RZ, [R13+URZ], R7 ;  /* 0x000000070dffb9a7 */ /* 0x0011e6000800003f */
[----:B------:R-:W-:-:S06]  /*5d40*/  UISETP.NE.AND UP0, UPT, UR8, 0x2, UPT ;  /* 0x000000020800788c */ /* 0x000fcc000bf05270 */
[----:B------:R-:W-:-:S13]  /*5d50*/  PLOP3.LUT P1, PT, PT, PT, UP0, 0x80, 0x0 ;  /* 0x000000000000781c */ /* 0x000fda0003f2f008 */
[----:B0-----:R-:W-:Y:S05]  /*5d60*/  @P1 BRA `(.L_x_114) ;  /* 0x0000000000041947 */ /* 0x001fea0003800000 */
[----:B------:R-:W-:Y:S01]  /*5d70*/  BPT.TRAP 0x1 ;  /* 0x000000040000795c */ /* 0x000fe20000300000 */
.L_x_114:
[----:B------:R-:W-:Y:S05]  /*5d80*/  @P0 BRA `(.L_x_115) ;  /* 0x0000000000040947 */ /* 0x000fea0003800000 */
[----:B------:R-:W-:Y:S01]  /*5d90*/  BPT.TRAP 0x1 ;  /* 0x000000040000795c */ /* 0x000fe20000300000 */
.L_x_115:
[----:B------:R-:W-:Y:S01]  /*5da0*/  R2UR UR8, R3 ;  /* 0x00000000030872ca */ /* 0x000fe200000e0000 */
[----:B------:R-:W-:Y:S01]  /*5db0*/  VIADD R16, R16, 0xffffffff ;  /* 0xffffffff10107836 */ /* 0x000fe20000000000 */
[----:B------:R-:W-:Y:S01]  /*5dc0*/  R2UR UR26, R14 ;  /* 0x000000000e1a72ca */ /* 0x000fe200000e0000 */
[----:B------:R-:W-:Y:S01]  /*5dd0*/  UIADD3 UR16, UP0, UR28, 0xf0, URZ ;  /* 0x000000f01c107890 */ /* 0x000fe2000ff1e03f */
[----:B------:R-:W-:Y:S01]  /*5de0*/  R2UR UR27, R9 ;  /* 0x00000000091b72ca */ /* 0x000fe200000e0000 */
[----:B------:R-:W-:Y:S01]  /*5df0*/  UIADD3 UR34, UP1, UR28, 0x1f0, URZ ;  /* 0x000001f01c227890 */ /* 0x000fe2000ff3e03f */
[----:B------:R-:W-:Y:S01]  /*5e00*/  R2UR UR9, R13 ;  /* 0x000000000d0972ca */ /* 0x000fe200000e0000 */
[----:B------:R-:W-:Y:S01]  /*5e10*/  UIADD3.X UR17, URZ, UR29, URZ, UP0, !UPT ;  /* 0x0000001d3f117290 */ /* 0x000fe200087fe43f */
[----:B------:R-:W-:Y:S01]  /*5e20*/  R2UR UR10, R15 ;  /* 0x000000000f0a72ca */ /* 0x000fe200000e0000 */
[----:B------:R-:W-:Y:S01]  /*5e30*/  UPRMT UR24, URZ, 0x5410, UR21 ;  /* 0x000054103f187896 */ /* 0x000fe20008000015 */
[----:B------:R-:W-:Y:S01]  /*5e40*/  R2UR UR12, R4 ;  /* 0x00000000040c72ca */ /* 0x000fe200000e0000 */
[----:B------:R-:W-:Y:S01]  /*5e50*/  VIADD R3, R3, 0x1 ;  /* 0x0000000103037836 */ /* 0x000fe20000000000 */
[----:B------:R-:W-:Y:S01]  /*5e60*/  R2UR UR36, R8 ;  /* 0x00000000082472ca */ /* 0x000fe200000e0000 */
[----:B------:R-:W-:Y:S01]  /*5e70*/  USHF.L.U32 UR8, UR8, 0xc, URZ ;  /* 0x0000000c08087899 */ /* 0x000fe2000800063f */
[----:B------:R-:W-:Y:S01]  /*5e80*/  ISETP.GT.AND P2, PT, R16, 0x1, PT ;  /* 0x000000011000780c */ /* 0x000fe20003f44270 */
[----:B------:R-:W-:Y:S01]  /*5e90*/  UPRMT UR37, URZ, 0x5410, UR20 ;  /* 0x000054103f257896 */ /* 0x000fe20008000014 */
[----:B------:R-:W-:Y:S01]  /*5ea0*/  ISETP.NE.AND P1, PT, R3, 0x4, PT ;  /* 0x000000040300780c */ /* 0x000fe20003f25270 */
[----:B------:R-:W-:Y:S01]  /*5eb0*/  ULEA UR11, UR32, UR8, 0xb ;  /* 0x00000008200b7291 */ /* 0x000fe2000f8e583f */
[----:B------:R-:W-:Y:S01]  /*5ec0*/  VIADD R15, R15, 0x40 ;  /* 0x000000400f0f7836 */ /* 0x000fe20000000000 */
[----:B------:R-:W-:Y:S01]  /*5ed0*/  ULOP3.LUT UR8, UR8, 0x800, UR33, 0xf8, !UPT ;  /* 0x0000080008087892 */ /* 0x000fe2000f8ef821 */
[----:B------:R-:W-:Y:S01]  /*5ee0*/  SEL R7, RZ, 0x1, P1 ;  /* 0x00000001ff077807 */ /* 0x000fe20000800000 */
[----:B------:R-:W-:Y:S01]  /*5ef0*/  UIADD3 UR25, UR26, 0x180, UR11 ;  /* 0x000001801a197890 */ /* 0x000fe2000fffe00b */
[----:B------:R-:W-:Y:S01]  /*5f00*/  SEL R3, R3, RZ, P1 ;  /* 0x000000ff03037207 */ /* 0x000fe20000800000 */
[----:B------:R-:W-:Y:S01]  /*5f10*/  UIADD3 UR26, UR26, 0x4180, UR8 ;  /* 0x000041801a1a7890 */ /* 0x000fe2000fffe008 */
[----:B------:R-:W-:Y:S01]  /*5f20*/  LOP3.LUT R2, R2, R7, RZ, 0x3c, !PT ;  /* 0x0000000702027212 */ /* 0x000fe200078e3cff */
[----:B------:R-:W-:Y:S01]  /*5f30*/  UIADD3.X UR35, URZ, UR29, URZ, UP1, !UPT ;  /* 0x0000001d3f237290 */ /* 0x000fe20008ffe43f */
[----:B------:R-:W-:Y:S01]  /*5f40*/  UMOV UR18, 0x0 ;  /* 0x0000000000127882 */ /* 0x000fe20000000000 */
[----:B------:R-:W-:Y:S01]  /*5f50*/  UMOV UR19, 0x10000000 ;  /* 0x1000000000137882 */ /* 0x000fe20000000000 */
[----:B------:R-:W-:Y:S01]  /*5f60*/  UMOV UR11, UR27 ;  /* 0x0000001b000b7c82 */ /* 0x000fe20008000000 */
[----:B------:R-:W-:-:S02]  /*5f70*/  UMOV UR8, UR25 ;  /* 0x0000001900087c82 */ /* 0x000fc40008000000 */
[----:B------:R0:W-:Y:S02]  /*5f80*/  UTMALDG.3D.MULTICAST [UR8], [UR16], UR24, desc[UR18] ;  /* 0x00001208100073b4 */ /* 0x0001e40008011818 */
[----:B0-----:R-:W-:Y:S01]  /*5f90*/  UMOV UR8, UR26 ;  /* 0x0000001a00087c82 */ /* 0x001fe20008000000 */
[----:B------:R-:W-:Y:S02]  /*5fa0*/  UMOV UR11, UR36 ;  /* 0x00000024000b7c82 */ /* 0x000fe40008000000 */
[----:B------:R0:W-:Y:S02]  /*5fb0*/  UTMALDG.3D.MULTICAST [UR8], [UR34], UR37, desc[UR18] ;  /* 0x00001208220073b4 */ /* 0x0001e40008011825 */
[----:B0-----:R-:W-:Y:S05]  /*5fc0*/  @P2 BRA `(.L_x_116) ;  /* 0xfffffffc00342947 */ /* 0x001fea000383ffff */
.L_x_112:
[----:B------:R-:W-:Y:S05]  /*5fd0*/  BSYNC B1 ;  /* 0x0000000000017941 */ /* 0x000fea0003800000 */
.L_x_111:
[----:B------:R-:W-:Y:S01]  /*5fe0*/  LOP3.LUT P4, RZ, R12, 0xff, RZ, 0xc0, !PT ;  /* 0x000000ff0cff7812 */ /* 0x000fe2000788c0ff */
[----:B------:R-:W-:Y:S01]  /*5ff0*/  VIADD R11, R11, UR14 ;  /* 0x0000000e0b0b7c36 */ /* 0x000fe20008000000 */
[----:B------:R-:W-:Y:S01]  /*6000*/  ULDC.64 UR8, c[0x0][0x650] ;  /* 0x0001940000087ab9 */ /* 0x000fe20000000a00 */
[----:B------:R-:W-:Y:S01]  /*6010*/  BSSY B1, `(.L_x_117) ;  /* 0x0000070000017945 */ /* 0x000fe20003800000 */
[----:B-1----:R-:W-:Y:S02]  /*6020*/  PRMT R6, RZ, 0x7610, R6 ;  /* 0x00007610ff067816 */ /* 0x002fe40000000006 */
[C---:B------:R-:W-:Y:S02]  /*6030*/  ISETP.GT.U32.AND P1, PT, R11.reuse, 0x3, PT ;  /* 0x000000030b00780c */ /* 0x040fe40003f24070 */
[----:B------:R-:W-:Y:S02]  /*6040*/  SHF.R.U32.HI R2, RZ, 0x2, R11 ;  /* 0x00000002ff027819 */ /* 0x000fe4000001160b */
[----:B------:R-:W-:-:S02]  /*6050*/  LOP3.LUT R11, R11, 0x3, RZ, 0xc0, !PT ;  /* 0x000000030b0b7812 */ /* 0x000fc400078ec0ff */
[----:B------:R-:W-:Y:S01]  /*6060*/  LOP3.LUT R2, R2, 0x1, RZ, 0xc0, !PT ;  /* 0x0000000102027812 */ /* 0x000fe200078ec0ff */
[----:B------:R-:W0:Y:S01]  /*6070*/  @P4 S2R R4, SR_CgaCtaId ;  /* 0x0000000000044919 */ /* 0x000e220000008800 */
[----:B------:R-:W-:Y:S02]  /*6080*/  @P4 MOV R3, 0x400 ;  /* 0x0000040000034802 */ /* 0x000fe40000000f00 */
[----:B------:R-:W-:Y:S02]  /*6090*/  ISETP.NE.U32.AND P2, PT, R2, 0x1, PT ;  /* 0x000000010200780c */ /* 0x000fe40003f45070 */
[----:B------:R-:W-:Y:S02]  /*60a0*/  PRMT R12, RZ, 0x7610, R12 ;  /* 0x00007610ff0c7816 */ /* 0x000fe4000000000c */
[----:B0-----:R-:W-:Y:S01]  /*60b0*/  @P4 LEA R3, R4, R3, 0x18 ;  /* 0x0000000304034211 */ /* 0x001fe200078ec0ff */
[----:B------:R-:W-:-:S03]  /*60c0*/  IMAD.U32 R4, RZ, RZ, UR14 ;  /* 0x0000000eff047e24 */ /* 0x000fc6000f8e00ff */
[----:B------:R0:W-:Y:S01]  /*60d0*/  @P4 SYNCS.ARRIVE.TRANS64.A1T0 RZ, [R3+URZ+0x78], RZ ;  /* 0x000078ff03ff49a7 */ /* 0x0001e2000810003f */
[----:B------:R-:W-:Y:S02]  /*60e0*/  IADD3 R0, P4, R0, UR22, RZ ;  /* 0x0000001600007c10 */ /* 0x000fe4000ff9e0ff */
[----:B------:R-:W-:Y:S02]  /*60f0*/  ISETP.LT.U32.AND P1, PT, R4, 0x4, P1 ;  /* 0x000000040400780c */ /* 0x000fe40000f21070 */
[----:B------:R-:W-:Y:S02]  /*6100*/  IADD3.X R5, R5, UR13, RZ, P4, !PT ;  /* 0x0000000d05057c10 */ /* 0x000fe4000a7fe4ff */
[----:B------:R-:W-:Y:S02]  /*6110*/  ISETP.GE.U32.AND P4, PT, R0, UR8, PT ;  /* 0x0000000800007c0c */ /* 0x000fe4000bf86070 */
[----:B0-----:R-:W-:Y:S02]  /*6120*/  SEL R3, RZ, 0x1, !P1 ;  /* 0x00000001ff037807 */ /* 0x001fe40004800000 */
[----:B------:R-:W-:-:S02]  /*6130*/  ISETP.GE.U32.AND.EX P1, PT, R5, UR9, PT, P4 ;  /* 0x0000000905007c0c */ /* 0x000fc4000bf26140 */
[----:B------:R-:W-:Y:S01]  /*6140*/  ISETP.GT.U32.AND P2, PT, R4, 0x3, !P2 ;  /* 0x000000030400780c */ /* 0x000fe20005744070 */
[----:B------:R-:W-:-:S03]  /*6150*/  IMAD.MOV.U32 R4, RZ, RZ, -0x1 ;  /* 0xffffffffff047424 */ /* 0x000fc600078e00ff */
[----:B------:R-:W-:-:S04]  /*6160*/  SEL R2, RZ, 0x1, !P2 ;  /* 0x00000001ff027807 */ /* 0x000fc80005000000 */
[----:B------:R-:W-:Y:S01]  /*6170*/  LOP3.LUT R10, R2, R10, R3, 0x96, !PT ;  /* 0x0000000a020a7212 */ /* 0x000fe200078e9603 */
[----:B------:R-:W-:Y:S02]  /*6180*/  IMAD.MOV.U32 R2, RZ, RZ, -0x1 ;  /* 0xffffffffff027424 */ /* 0x000fe400078e00ff */
[----:B------:R-:W-:Y:S01]  /*6190*/  IMAD.MOV.U32 R3, RZ, RZ, -0x1 ;  /* 0xffffffffff037424 */ /* 0x000fe200078e00ff */
[----:B------:R-:W-:Y:S06]  /*61a0*/  @P1 BRA `(.L_x_118) ;  /* 0x0000000400581947 */ /* 0x000fec0003800000 */
[----:B------:R-:W0:Y:S01]  /*61b0*/  S2UR UR8, SR_CTAID.X ;  /* 0x00000000000879c3 */ /* 0x000e220000002500 */
[----:B------:R-:W-:Y:S01]  /*61c0*/  ULDC.64 UR10, c[0x0][0x628] ;  /* 0x00018a00000a7ab9 */ /* 0x000fe20000000a00 */
[----:B------:R-:W-:Y:S01]  /*61d0*/  ULDC UR9, c[0x0][0x150] ;  /* 0x0000540000097ab9 */ /* 0x000fe20000000800 */
[----:B------:R-:W-:Y:S01]  /*61e0*/  ISETP.NE.U32.AND P1, PT, RZ, UR10, PT ;  /* 0x0000000aff007c0c */ /* 0x000fe2000bf25070 */
[----:B------:R-:W-:Y:S01]  /*61f0*/  ULDC UR12, c[0x0][0x630] ;  /* 0x00018c00000c7ab9 */ /* 0x000fe20000000800 */
[----:B------:R-:W-:Y:S01]  /*6200*/  ULDC UR17, c[0x0][0x154] ;  /* 0x0000550000117ab9 */ /* 0x000fe20000000800 */
[----:B------:R-:W-:Y:S01]  /*6210*/  IMAD.MOV.U32 R2, RZ, RZ, R0 ;  /* 0x000000ffff027224 */ /* 0x000fe200078e0000 */
[----:B------:R-:W-:Y:S01]  /*6220*/  ISETP.NE.AND.EX P1, PT, RZ, UR11, PT, P1 ;  /* 0x0000000bff007c0c */ /* 0x000fe2000bf25310 */
[----:B------:R-:W1:Y:S01]  /*6230*/  S2UR UR16, SR_CTAID.Y ;  /* 0x00000000001079c3 */ /* 0x000e620000002600 */
[----:B0-----:R-:W-:-:S05]  /*6240*/  I2FP.F32.U32 R3, UR8 ;  /* 0x0000000800037c45 */ /* 0x001fca0008201000 */
[----:B------:R-:W-:Y:S01]  /*6250*/  FMUL R4, R3, UR9 ;  /* 0x0000000903047c20 */ /* 0x000fe20008400000 */
[----:B------:R-:W-:-:S05]  /*6260*/  IMAD.MOV.U32 R3, RZ, RZ, R5 ;  /* 0x000000ffff037224 */ /* 0x000fca00078e0005 */
[----:B------:R-:W-:Y:S05]  /*6270*/  @!P1 BRA `(.L_x_119) ;  /* 0x0000000000289947 */ /* 0x000fea0003800000 */
[----:B------:R-:W-:Y:S02]  /*6280*/  ULDC UR9, c[0x0][0x634] ;  /* 0x00018d0000097ab9 */ /* 0x000fe40000000800 */
[----:B------:R-:W-:-:S05]  /*6290*/  IADD3 R9, P1, R0, UR9, RZ ;  /* 0x0000000900097c10 */ /* 0x000fca000ff3e0ff */
[----:B------:R-:W-:-:S04]  /*62a0*/  IMAD.X R13, RZ, RZ, R5, P1 ;  /* 0x000000ffff0d7224 */ /* 0x000fc800008e0605 */
[----:B------:R-:W-:-:S04]  /*62b0*/  IMAD.WIDE.U32 R6, R13, UR10, RZ ;  /* 0x0000000a0d067c25 */ /* 0x000fc8000f8e00ff */
[----:B------:R-:W-:-:S04]  /*62c0*/  IMAD.WIDE.U32 R6, P1, R9, UR11, R6 ;  /* 0x0000000b09067c25 */ /* 0x000fc8000f820006 */
[----:B------:R-:W-:-:S04]  /*62d0*/  IMAD.WIDE.U32 R8, R9, UR10, RZ ;  /* 0x0000000a09087c25 */ /* 0x000fc8000f8e00ff */
[----:B------:R-:W-:Y:S01]  /*62e0*/  IMAD.X R3, RZ, RZ, RZ, P1 ;  /* 0x000000ffff037224 */ /* 0x000fe200008e06ff */
[----:B------:R-:W-:Y:S01]  /*62f0*/  IADD3 RZ, P1, R9, R6, RZ ;  /* 0x0000000609ff7210 */ /* 0x000fe20007f3e0ff */
[----:B------:R-:W-:-:S04]  /*6300*/  IMAD.MOV.U32 R2, RZ, RZ, R7 ;  /* 0x000000ffff027224 */ /* 0x000fc800078e0007 */
[----:B------:R-:W-:-:S08]  /*6310*/  IMAD.WIDE.U32.X R2, R13, UR11, R2, P1 ;  /* 0x0000000b0d027c25 */ /* 0x000fd000088e0402 */
.L_x_119:
[--C-:B------:R-:W-:Y:S01]  /*6320*/  SHF.R.U64 R13, R2, UR12, R3.reuse ;  /* 0x0000000c020d7c19 */ /* 0x100fe20008001203 */
[----:B------:R0:W2:Y:S01]  /*6330*/  F2I.U32.TRUNC.NTZ R9, R4 ;  /* 0x0000000400097305 */ /* 0x0000a2000020f000 */
[----:B------:R-:W-:Y:S01]  /*6340*/  SHF.R.U32.HI R2, RZ, UR12, R3 ;  /* 0x0000000cff027c19 */ /* 0x000fe20008011603 */
[----:B------:R-:W-:Y:S01]  /*6350*/  ULDC.64 UR10, c[0x0][0x620] ;  /* 0x00018800000a7ab9 */ /* 0x000fe20000000a00 */
[----:B------:R-:W-:Y:S01]  /*6360*/  IADD3 R7, P1, RZ, -R13, RZ ;  /* 0x8000000dff077210 */ /* 0x000fe20007f3e0ff */
[----:B------:R-:W-:Y:S01]  /*6370*/  ULDC.64 UR18, c[0x0][0x640] ;  /* 0x0001900000127ab9 */ /* 0x000fe20000000a00 */
[----:B-1----:R-:W-:Y:S01]  /*6380*/  I2FP.F32.U32 R6, UR16 ;  /* 0x0000001000067c45 */ /* 0x002fe20008201000 */
[----:B------:R-:W1:Y:S01]  /*6390*/  LDC R19, c[0x0][0x610] ;  /* 0x00018400ff137b82 */ /* 0x000e620000000800 */
[----:B------:R-:W-:Y:S01]  /*63a0*/  ULDC UR12, c[0x0][0x658] ;  /* 0x00019600000c7ab9 */ /* 0x000fe20000000800 */
[----:B------:R-:W-:Y:S01]  /*63b0*/  IMAD.X R2, RZ, RZ, ~R2, P1 ;  /* 0x000000ffff027224 */ /* 0x000fe200008e0e02 */
[----:B------:R-:W-:Y:S01]  /*63c0*/  ISETP.NE.U32.AND P1, PT, RZ, UR18, PT ;  /* 0x00000012ff007c0c */ /* 0x000fe2000bf25070 */
[----:B------:R-:W-:Y:S01]  /*63d0*/  FMUL R8, R6, UR17 ;  /* 0x0000001106087c20 */ /* 0x000fe20008400000 */
[----:B0-----:R-:W-:Y:S01]  /*63e0*/  IMAD.MOV.U32 R4, RZ, RZ, R0 ;  /* 0x000000ffff047224 */ /* 0x001fe200078e0000 */
[----:B------:R-:W-:Y:S01]  /*63f0*/  ULDC UR17, c[0x0][0x648] ;  /* 0x0001920000117ab9 */ /* 0x000fe20000000800 */
[----:B------:R-:W-:Y:S01]  /*6400*/  IMAD R6, R2, UR10, RZ ;  /* 0x0000000a02067c24 */ /* 0x000fe2000f8e02ff */
[----:B------:R-:W-:Y:S01]  /*6410*/  ISETP.NE.AND.EX P1, PT, RZ, UR19, PT, P1 ;  /* 0x00000013ff007c0c */ /* 0x000fe2000bf25310 */
[----:B------:R-:W-:Y:S01]  /*6420*/  IMAD.WIDE.U32 R2, R7, UR10, R4 ;  /* 0x0000000a07027c25 */ /* 0x000fe2000f8e0004 */
[----:B------:R-:W0:Y:S01]  /*6430*/  F2I.U32.TRUNC.NTZ R8, R8 ;  /* 0x0000000800087305 */ /* 0x000e22000020f000 */
[----:B--2---:R-:W-:Y:S01]  /*6440*/  R2UR UR9, R9 ;  /* 0x00000000090972ca */ /* 0x004fe200000e0000 */
[----:B------:R-:W-:Y:S01]  /*6450*/  ULDC UR10, c[0x0][0x618] ;  /* 0x00018600000a7ab9 */ /* 0x000fe20000000800 */
[----:B------:R-:W-:-:S04]  /*6460*/  IMAD R7, R7, UR11, R6 ;  /* 0x0000000b07077c24 */ /* 0x000fc8000f8e0206 */
[----:B------:R-:W-:-:S05]  /*6470*/  IMAD.IADD R3, R3, 0x1, R7 ;  /* 0x0000000103037824 */ /* 0x000fca00078e0207 */
[--C-:B------:R-:W-:Y:S02]  /*6480*/  SHF.R.U64 R4, R2, UR10, R3.reuse ;  /* 0x0000000a02047c19 */ /* 0x100fe40008001203 */
[----:B------:R-:W-:Y:S01]  /*6490*/  SHF.R.U32.HI R3, RZ, UR10, R3 ;  /* 0x0000000aff037c19 */ /* 0x000fe20008011603 */
[----:B------:R-:W-:Y:S01]  /*64a0*/  ULDC UR10, c[0x0][0x608] ;  /* 0x00018200000a7ab9 */ /* 0x000fe20000000800 */
[----:B0-----:R-:W-:Y:S02]  /*64b0*/  R2UR UR11, R8 ;  /* 0x00000000080b72ca */ /* 0x001fe400000e0000 */
[--C-:B------:R-:W-:Y:S02]  /*64c0*/  SHF.R.U64 R14, R4, UR10, R3.reuse ;  /* 0x0000000a040e7c19 */ /* 0x100fe40008001203 */
[----:B------:R-:W-:Y:S01]  /*64d0*/  SHF.R.U32.HI R3, RZ, UR10, R3 ;  /* 0x0000000aff037c19 */ /* 0x000fe20008011603 */
[----:B------:R-:W-:-:S03]  /*64e0*/  UIADD3 UR10, -UR9, URZ, URZ ;  /* 0x0000003f090a7290 */ /* 0x000fc6000fffe13f */
[--C-:B------:R-:W-:Y:S01]  /*64f0*/  SHF.R.U64 R17, R14, UR12, R3.reuse ;  /* 0x0000000c0e117c19 */ /* 0x100fe20008001203 */
[----:B------:R-:W-:Y:S01]  /*6500*/  ULDC UR9, c[0x0][0x144] ;  /* 0x0000510000097ab9 */ /* 0x000fe20000000800 */
[----:B------:R-:W-:-:S03]  /*6510*/  SHF.R.U32.HI R3, RZ, UR12, R3 ;  /* 0x0000000cff037c19 */ /* 0x000fc60008011603 */
[----:B------:R-:W-:Y:S01]  /*6520*/  IMAD.MOV.U32 R2, RZ, RZ, R17 ;  /* 0x000000ffff027224 */ /* 0x000fe200078e0011 */
[----:B------:R-:W-:Y:S06]  /*6530*/  @!P1 BRA `(.L_x_120) ;  /* 0x0000000000289947 */ /* 0x000fec0003800000 */
        /* <DEDUP_REMOVED lines=10> */
.L_x_120:
[----:B------:R-:W-:Y:S01]  /*65e0*/  UIADD3 UR11, -UR11, URZ, URZ ;  /* 0x0000003f0b0b7290 */ /* 0x000fe2000fffe13f */
[----:B------:R-:W-:Y:S01]  /*65f0*/  SHF.R.U64 R3, R2, UR17, R3 ;  /* 0x0000001102037c19 */ /* 0x000fe20008001203 */
[----:B------:R-:W-:Y:S01]  /*6600*/  UIMAD UR8, UR9, UR10, UR8 ;  /* 0x0000000a090872a4 */ /* 0x000fe2000f8e0208 */
[----:B------:R-:W-:Y:S02]  /*6610*/  LOP3.LUT R2, R14, UR15, RZ, 0xc0, !PT ;  /* 0x0000000f0e027c12 */ /* 0x000fe4000f8ec0ff */
[----:B------:R-:W-:Y:S01]  /*6620*/  ULDC UR9, c[0x0][0x148] ;  /* 0x0000520000097ab9 */ /* 0x000fe20000000800 */
[----:B------:R-:W-:Y:S01]  /*6630*/  IMAD.MOV R6, RZ, RZ, -R3 ;  /* 0x000000ffff067224 */ /* 0x000fe200078e0a03 */
[----:B------:R-:W-:Y:S01]  /*6640*/  @UP2 UIMAD UR8, UR9, UR11, UR16 ;  /* 0x0000000b090822a4 */ /* 0x000fe2000f8e0210 */
[----:B------:R-:W-:Y:S01]  /*6650*/  IMAD R2, R3, UR5, R2 ;  /* 0x0000000503027c24 */ /* 0x000fe2000f8e0202 */
[----:B------:R-:W-:Y:S01]  /*6660*/  LOP3.LUT R4, R4, UR4, RZ, 0xc0, !PT ;  /* 0x0000000404047c12 */ /* 0x000fe2000f8ec0ff */
[----:B------:R-:W-:Y:S01]  /*6670*/  ULDC UR9, c[0x0][0x638] ;  /* 0x00018e0000097ab9 */ /* 0x000fe20000000800 */
[----:B------:R-:W-:Y:S01]  /*6680*/  PLOP3.LUT P1, PT, PT, PT, UP2, 0x80, 0x0 ;  /* 0x000000000000781c */ /* 0x000fe20003f2f028 */
[----:B------:R-:W-:-:S02]  /*6690*/  IMAD R3, R6, UR9, R17 ;  /* 0x0000000906037c24 */ /* 0x000fc4000f8e0211 */
[----:B-1----:R-:W-:Y:S01]  /*66a0*/  IMAD R2, R2, R19, UR8 ;  /* 0x0000000802027e24 */ /* 0x002fe2000f8e0213 */
[----:B------:R-:W-:Y:S01]  /*66b0*/  ULDC UR8, c[0x0][0x600] ;  /* 0x0001800000087ab9 */ /* 0x000fe20000000800 */
[----:B------:R-:W-:Y:S02]  /*66c0*/  IMAD.MOV.U32 R6, RZ, RZ, 0x1 ;  /* 0x00000001ff067424 */ /* 0x000fe400078e00ff */
[----:B------:R-:W-:Y:S02]  /*66d0*/  IMAD R7, R3, UR8, R4 ;  /* 0x0000000803077c24 */ /* 0x000fe4000f8e0204 */
[----:B------:R-:W-:-:S03]  /*66e0*/  IMAD.MOV.U32 R4, RZ, RZ, R13 ;  /* 0x000000ffff047224 */ /* 0x000fc600078e000d */
[----:B------:R-:W-:Y:S02]  /*66f0*/  SEL R3, R7, R2, !P1 ;  /* 0x0000000207037207 */ /* 0x000fe40004800000 */
[----:B------:R-:W-:-:S07]  /*6700*/  SEL R2, R2, R7, !P1 ;  /* 0x0000000702027207 */ /* 0x000fce0004800000 */
.L_x_118:
[----:B------:R-:W-:Y:S05]  /*6710*/  BSYNC B1 ;  /* 0x0000000000017941 */ /* 0x000fea0003800000 */
.L_x_117:
[----:B------:R-:W-:-:S13]  /*6720*/  LOP3.LUT P1, RZ, R6, 0xff, RZ, 0xc0, !PT ;  /* 0x000000ff06ff7812 */ /* 0x000fda000782c0ff */
[----:B------:R-:W-:Y:S05]  /*6730*/  @P1 BRA `(.L_x_121) ;  /* 0xfffffff400201947 */ /* 0x000fea000383ffff */
[----:B------:R-:W-:Y:S05]  /*6740*/  BSYNC B0 ;  /* 0x0000000000007941 */ /* 0x000fea0003800000 */
.L_x_109:
[----:B------:R-:W-:-:S03]  /*6750*/  UMOV UR8, 0xffffffff ;  /* 0xffffffff00087882 */ /* 0x000fc60000000000 */
[----:B------:R-:W-:Y:S05]  /*6760*/  BRA.DIV UR8, `(.L_x_122) ;  /* 0x0000000608487947 */ /* 0x000fea000b800000 */
[----:B------:R-:W-:-:S13]  /*6770*/  ELECT P0, URZ, PT ;  /* 0x00000000003f782f */ /* 0x000fda0003800000 */
.L_x_138:
[----:B------:R-:W-:Y:S04]  /*6780*/  BSSY B0, `(.L_x_123) ;  /* 0x000002c000007945 */ /* 0x000fe80003800000 */
[----:B------:R-:W-:Y:S05]  /*6790*/  @!P0 BRA `(.L_x_124) ;  /* 0x0000000000a88947 */ /* 0x000fea0003800000 */
[----:B------:R-:W-:-:S04]  /*67a0*/  ULOP3.LUT UR8, UR7, 0x2, URZ, 0xfc, !UPT ;  /* 0x0000000207087892 */ /* 0x000fc8000f8efc3f */
[----:B------:R-:W-:-:S06]  /*67b0*/  UISETP.NE.AND UP0, UPT, UR8, 0x3, UPT ;  /* 0x000000030800788c */ /* 0x000fcc000bf05270 */
[----:B------:R-:W-:-:S13]  /*67c0*/  PLOP3.LUT P0, PT, PT, PT, UP0, 0x80, 0x0 ;  /* 0x000000000000781c */ /* 0x000fda0003f0f008 */
[----:B------:R-:W-:Y:S05]  /*67d0*/  @!P0 BRA `(.L_x_125) ;  /* 0x0000000000048947 */ /* 0x000fea0003800000 */
[----:B------:R-:W-:Y:S01]  /*67e0*/  BPT.TRAP 0x1 ;  /* 0x000000040000795c */ /* 0x000fe20000300000 */
.L_x_125:
[----:B------:R-:W0:Y:S01]  /*67f0*/  S2R R3, SR_CgaCtaId ;  /* 0x0000000000037919 */ /* 0x000e220000008800 */
[----:B------:R-:W-:Y:S02]  /*6800*/  MOV R0, 0x400 ;  /* 0x0000040000007802 */ /* 0x000fe40000000f00 */
[----:B------:R-:W-:Y:S02]  /*6810*/  SHF.L.U32 R2, R10, 0x1f, RZ ;  /* 0x0000001f0a027819 */ /* 0x000fe400000006ff */
[----:B0-----:R-:W-:-:S05]  /*6820*/  LEA R0, R3, R0, 0x18 ;  /* 0x0000000003007211 */ /* 0x001fca00078ec0ff */
[----:B------:R-:W-:-:S04]  /*6830*/  VIADD R0, R0, 0x20 ;  /* 0x0000002000007836 */ /* 0x000fc80000000000 */
[C---:B------:R-:W-:Y:S02]  /*6840*/  IMAD R5, R11.reuse, 0x8, R0 ;  /* 0x000000080b057824 */ /* 0x040fe400078e0200 */
[----:B------:R-:W-:Y:S02]  /*6850*/  VIADD R11, R11, 0x1 ;  /* 0x000000010b0b7836 */ /* 0x000fe40000000000 */
[----:B------:R-:W0:Y:S03]  /*6860*/  SYNCS.PHASECHK.TRANS64.TRYWAIT P0, [R5+URZ], R2 ;  /* 0x00000002050075a7 */ /* 0x000e26000800017f */
[----:B------:R-:W-:-:S04]  /*6870*/  ISETP.NE.AND P1, PT, R11, 0x4, PT ;  /* 0x000000040b00780c */ /* 0x000fc80003f25270 */
[----:B------:R-:W-:Y:S02]  /*6880*/  SEL R3, RZ, 0x1, P1 ;  /* 0x00000001ff037807 */ /* 0x000fe40000800000 */
[----:B------:R-:W-:Y:S02]  /*6890*/  SEL R11, R11, RZ, P1 ;  /* 0x000000ff0b0b7207 */ /* 0x000fe40000800000 */
[----:B------:R-:W-:-:S03]  /*68a0*/  LOP3.LUT R10, R10, R3, RZ, 0x3c, !PT ;  /* 0x000000030a0a7212 */ /* 0x000fc600078e3cff */
[----:B------:R-:W-:Y:S01]  /*68b0*/  IMAD R7, R11, 0x8, R0 ;  /* 0x000000080b077824 */ /* 0x000fe200078e0200 */
[----:B------:R-:W-:Y:S01]  /*68c0*/  SHF.L.U32 R4, R10, 0x1f, RZ ;  /* 0x0000001f0a047819 */ /* 0x000fe200000006ff */
[----:B0-----:R-:W-:Y:S06]  /*68d0*/  @!P0 BRA `(.L_x_126) ;  /* 0x0000000400108947 */ /* 0x001fec0003800000 */
.L_x_139:
[----:B------:R-:W1:Y:S01]  /*68e0*/  SYNCS.PHASECHK.TRANS64.TRYWAIT P0, [R7+URZ], R4 ;  /* 0x00000004070075a7 */ /* 0x000e62000800017f */
[----:B0-----:R-:W-:-:S05]  /*68f0*/  VIADD R2, R11, 0x1 ;  /* 0x000000010b027836 */ /* 0x001fca0000000000 */
[----:B------:R-:W-:-:S04]  /*6900*/  ISETP.NE.AND P1, PT, R2, 0x4, PT ;  /* 0x000000040200780c */ /* 0x000fc80003f25270 */
[----:B------:R-:W-:Y:S02]  /*6910*/  SEL R3, RZ, 0x1, P1 ;  /* 0x00000001ff037807 */ /* 0x000fe40000800000 */
[----:B------:R-:W-:Y:S02]  /*6920*/  SEL R9, R2, RZ, P1 ;  /* 0x000000ff02097207 */ /* 0x000fe40000800000 */
[----:B------:R-:W-:-:S03]  /*6930*/  LOP3.LUT R11, R10, R3, RZ, 0x3c, !PT ;  /* 0x000000030a0b7212 */ /* 0x000fc600078e3cff */
[----:B------:R-:W-:Y:S01]  /*6940*/  IMAD R6, R9, 0x8, R0 ;  /* 0x0000000809067824 */ /* 0x000fe200078e0200 */
[----:B------:R-:W-:Y:S01]  /*6950*/  SHF.L.U32 R5, R11, 0x1f, RZ ;  /* 0x0000001f0b057819 */ /* 0x000fe200000006ff */
[----:B-1----:R-:W-:Y:S06]  /*6960*/  @!P0 BRA `(.L_x_127) ;  /* 0x0000000400008947 */ /* 0x002fec0003800000 */
.L_x_140:
[----:B------:R-:W1:Y:S01]  /*6970*/  SYNCS.PHASECHK.TRANS64.TRYWAIT P0, [R6+URZ], R5 ;  /* 0x00000005060075a7 */ /* 0x000e62000800017f */
[----:B------:R-:W-:-:S05]  /*6980*/  VIADD R2, R9, 0x1 ;  /* 0x0000000109027836 */ /* 0x000fca0000000000 */
[----:B------:R-:W-:-:S04]  /*6990*/  ISETP.NE.AND P1, PT, R2, 0x4, PT ;  /* 0x000000040200780c */ /* 0x000fc80003f25270 */
[----:B0-----:R-:W-:Y:S02]  /*69a0*/  SEL R4, RZ, 0x1, P1 ;  /* 0x00000001ff047807 */ /* 0x001fe40000800000 */
[----:B------:R-:W-:Y:S02]  /*69b0*/  SEL R3, R2, RZ, P1 ;  /* 0x000000ff02037207 */ /* 0x000fe40000800000 */
[----:B------:R-:W-:Y:S01]  /*69c0*/  LOP3.LUT R4, R11, R4, RZ, 0x3c, !PT ;  /* 0x000000040b047212 */ /* 0x000fe200078e3cff */
[----:B-1----:R-:W-:Y:S06]  /*69d0*/  @!P0 BRA `(.L_x_128) ;  /* 0x0000000000f88947 */ /* 0x002fec0003800000 */
.L_x_141:
[----:B------:R-:W-:Y:S01]  /*69e0*/  IMAD R3, R3, 0x8, R0 ;  /* 0x0000000803037824 */ /* 0x000fe200078e0200 */
[----:B------:R-:W-:-:S07]  /*69f0*/  SHF.L.U32 R0, R4, 0x1f, RZ ;  /* 0x0000001f04007819 */ /* 0x000fce00000006ff */
.L_x_129:
[----:B-1----:R1:W2:Y:S02]  /*6a00*/  SYNCS.PHASECHK.TRANS64.TRYWAIT P0, [R3+URZ], R0 ;  /* 0x00000000030075a7 */ /* 0x0022a4000800017f */
[----:B--2---:R-:W-:Y:S05]  /*6a10*/  @!P0 NANOSLEEP.SYNCS 0x989680 ;  /* 0x009896800000895d */ /* 0x004fea0003900000 */
[----:B------:R-:W2:Y:S02]  /*6a20*/  @!P0 SYNCS.PHASECHK.TRANS64 P0, [R3+URZ], R0 ;  /* 0x00000000030085a7 */ /* 0x000ea4000800007f */
[----:B--2---:R-:W-:Y:S05]  /*6a30*/  @!P0 BRA `(.L_x_129) ;  /* 0xfffffffc00f08947 */ /* 0x004fea000383ffff */
.L_x_124:
[----:B------:R-:W-:Y:S05]  /*6a40*/  BSYNC B0 ;  /* 0x0000000000007941 */ /* 0x000fea0003800000 */
.L_x_123:
[----:B------:R-:W-:Y:S05]  /*6a50*/  EXIT ;  /* 0x000000000000794d */ /* 0x000fea0003800000 */
.L_x_18:
[----:B0-----:R0:W1:Y:S02]  /*6a60*/  SYNCS.PHASECHK.TRANS64.TRYWAIT P0, [R17+URZ+-0x8], R12 ;  /* 0xfffff80c110075a7 */ /* 0x001064000800017f */
[----:B-1----:R-:W-:Y:S05]  /*6a70*/  @!P0 NANOSLEEP.SYNCS 0x989680 ;  /* 0x009896800000895d */ /* 0x002fea0003900000 */
[----:B------:R-:W1:Y:S02]  /*6a80*/  @!P0 SYNCS.PHASECHK.TRANS64 P0, [R17+URZ+-0x8], R12 ;  /* 0xfffff80c110085a7 */ /* 0x000e64000800007f */
[----:B-1----:R-:W-:Y:S05]  /*6a90*/  @!P0 BRA `(.L_x_18) ;  /* 0xfffffffc00f08947 */ /* 0x002fea000383ffff */
[----:B------:R-:W-:Y:S05]  /*6aa0*/  BRA `(.L_x_130) ;  /* 0xffffffac00547947 */ /* 0x000fea000383ffff */
.L_x_23:
[----:B-1----:R-:W-:-:S04]  /*6ab0*/  IMAD.U32 R13, RZ, RZ, UR4 ;  /* 0x00000004ff0d7e24 */ /* 0x002fc8000f8e00ff */
[----:B------:R1:W4:Y:S03]  /*6ac0*/  SYNCS.PHASECHK.TRANS64.TRYWAIT P0, [R13+URZ], R12 ;  /* 0x0000000c0d0075a7 */ /* 0x000326000800017f */
[----:B----4-:R-:W-:Y:S05]  /*6ad0*/  @!P0 NANOSLEEP.SYNCS 0x989680 ;  /* 0x009896800000895d */ /* 0x010fea0003900000 */
[----:B------:R-:W4:Y:S02]  /*6ae0*/  @!P0 SYNCS.PHASECHK.TRANS64 P0, [R13+URZ], R12 ;  /* 0x0000000c0d0085a7 */ /* 0x000f24000800007f */
[----:B----4-:R-:W-:Y:S05]  /*6af0*/  @!P0 BRA `(.L_x_23) ;  /* 0xfffffffc00ec8947 */ /* 0x010fea000383ffff */
[----:B------:R-:W-:Y:S05]  /*6b00*/  BRA `(.L_x_22) ;  /* 0xffffffb000007947 */ /* 0x000fea000383ffff */
.L_x_29:
[----:B-1----:R-:W-:-:S04]  /*6b10*/  IMAD.U32 R15, RZ, RZ, UR8 ;  /* 0x00000008ff0f7e24 */ /* 0x002fc8000f8e00ff */
[----:B------:R1:W4:Y:S03]  /*6b20*/  SYNCS.PHASECHK.TRANS64.TRYWAIT P0, [R15+URZ], R14 ;  /* 0x0000000e0f0075a7 */ /* 0x000326000800017f */
[----:B----4-:R-:W-:Y:S05]  /*6b30*/  @!P0 NANOSLEEP.SYNCS 0x989680 ;  /* 0x009896800000895d */ /* 0x010fea0003900000 */
[----:B------:R-:W4:Y:S02]  /*6b40*/  @!P0 SYNCS.PHASECHK.TRANS64 P0, [R15+URZ], R14 ;  /* 0x0000000e0f0085a7 */ /* 0x000f24000800007f */
[----:B----4-:R-:W-:Y:S05]  /*6b50*/  @!P0 BRA `(.L_x_29) ;  /* 0xfffffffc00ec8947 */ /* 0x010fea000383ffff */
[----:B------:R-:W-:Y:S05]  /*6b60*/  BRA `(.L_x_28) ;  /* 0xffffffb400587947 */ /* 0x000fea000383ffff */
.L_x_37:
[----:B----4-:R4:W0:Y:S02]  /*6b70*/  SYNCS.PHASECHK.TRANS64.TRYWAIT P0, [R17+URZ+0x8], R12 ;  /* 0x0000080c110075a7 */ /* 0x010824000800017f */
[----:B0-----:R-:W-:Y:S05]  /*6b80*/  @!P0 NANOSLEEP.SYNCS 0x989680 ;  /* 0x009896800000895d */ /* 0x001fea0003900000 */
[----:B------:R-:W0:Y:S02]  /*6b90*/  @!P0 SYNCS.PHASECHK.TRANS64 P0, [R17+URZ+0x8], R12 ;  /* 0x0000080c110085a7 */ /* 0x000e24000800007f */
[----:B0-----:R-:W-:Y:S05]  /*6ba0*/  @!P0 BRA `(.L_x_37) ;  /* 0xfffffffc00f08947 */ /* 0x001fea000383ffff */
[----:B------:R-:W-:Y:S05]  /*6bb0*/  BRA `(.L_x_131) ;  /* 0xffffffbc007c7947 */ /* 0x000fea000383ffff */
.L_x_110:
[----:B------:R-:W-:Y:S01]  /*6bc0*/  BSSY B1, `(.L_x_132) ;  /* 0x0000006000017945 */ /* 0x000fe20003800000 */
[----:B------:R-:W-:-:S07]  /*6bd0*/  IMAD.MOV.U32 R6, RZ, RZ, -0x1 ;  /* 0xffffffffff067424 */ /* 0x000fce00078e00ff */
[----:B------:R-:W-:Y:S05]  /*6be0*/  WARPSYNC.COLLECTIVE R6, `(.L_x_133) ;  /* 0x00000000060c7348 */ /* 0x000fea0003c00000 */
[----:B------:R-:W-:Y:S02]  /*6bf0*/  ELECT P1, UR62, PT ;  /* 0x00000000003e782f */ /* 0x000fe40003820000 */
[----:B------:R-:W-:Y:S01]  /*6c00*/  MOV R6, UR62 ;  /* 0x0000003e00067c02 */ /* 0x000fe20008000f00 */
[----:B------:R-:W-:Y:S10]  /*6c10*/  ENDCOLLECTIVE ;  /* 0x000000000000791b */ /* 0x000ff40003800000 */
.L_x_133:
[----:B------:R-:W-:Y:S05]  /*6c20*/  BSYNC B1 ;  /* 0x0000000000017941 */ /* 0x000fea0003800000 */
.L_x_132:
[----:B------:R-:W-:Y:S05]  /*6c30*/  BRA `(.L_x_134) ;  /* 0xffffffec00ec7947 */ /* 0x000fea000383ffff */
.L_x_113:
[----:B-1----:R1:W2:Y:S02]  /*6c40*/  SYNCS.PHASECHK.TRANS64.TRYWAIT P1, [R13+URZ+0x20], R6 ;  /* 0x000020060d0075a7 */ /* 0x0022a4000802017f */
[----:B--2---:R-:W-:Y:S05]  /*6c50*/  @!P1 NANOSLEEP.SYNCS 0x989680 ;  /* 0x009896800000995d */ /* 0x004fea0003900000 */
[----:B------:R-:W2:Y:S02]  /*6c60*/  @!P1 SYNCS.PHASECHK.TRANS64 P1, [R13+URZ+0x20], R6 ;  /* 0x000020060d0095a7 */ /* 0x000ea4000802007f */
[----:B--2---:R-:W-:Y:S05]  /*6c70*/  @!P1 BRA `(.L_x_113) ;  /* 0xfffffffc00f09947 */ /* 0x004fea000383ffff */
[----:B------:R-:W-:Y:S05]  /*6c80*/  BRA `(.L_x_135) ;  /* 0xfffffff000247947 */ /* 0x000fea000383ffff */
.L_x_122:
[----:B------:R-:W-:Y:S01]  /*6c90*/  BSSY B0, `(.L_x_136) ;  /* 0x0000006000007945 */ /* 0x000fe20003800000 */
[----:B------:R-:W-:-:S07]  /*6ca0*/  IMAD.MOV.U32 R6, RZ, RZ, -0x1 ;  /* 0xffffffffff067424 */ /* 0x000fce00078e00ff */
[----:B------:R-:W-:Y:S05]  /*6cb0*/  WARPSYNC.COLLECTIVE R6, `(.L_x_137) ;  /* 0x00000000060c7348 */ /* 0x000fea0003c00000 */
[----:B------:R-:W-:Y:S02]  /*6cc0*/  ELECT P1, UR62, PT ;  /* 0x00000000003e782f */ /* 0x000fe40003820000 */
[----:B------:R-:W-:Y:S01]  /*6cd0*/  MOV R6, UR62 ;  /* 0x0000003e00067c02 */ /* 0x000fe20008000f00 */
[----:B------:R-:W-:Y:S10]  /*6ce0*/  ENDCOLLECTIVE ;  /* 0x000000000000791b */ /* 0x000ff40003800000 */
.L_x_137:
[----:B------:R-:W-:Y:S05]  /*6cf0*/  BSYNC B0 ;  /* 0x0000000000007941 */ /* 0x000fea0003800000 */
.L_x_136:
[----:B------:R-:W-:Y:S01]  /*6d00*/  PLOP3.LUT P0, PT, P1, PT, PT, 0x80, 0x0 ;  /* 0x000000000000781c */ /* 0x000fe20000f0f070 */
[----:B------:R-:W-:-:S12]  /*6d10*/  BRA `(.L_x_138) ;  /* 0xfffffff800987947 */ /* 0x000fd8000383ffff */
.L_x_126:
[----:B0-----:R0:W1:Y:S02]  /*6d20*/  SYNCS.PHASECHK.TRANS64.TRYWAIT P0, [R5+URZ], R2 ;  /* 0x00000002050075a7 */ /* 0x001064000800017f */
[----:B-1----:R-:W-:Y:S05]  /*6d30*/  @!P0 NANOSLEEP.SYNCS 0x989680 ;  /* 0x009896800000895d */ /* 0x002fea0003900000 */
[----:B------:R-:W1:Y:S02]  /*6d40*/  @!P0 SYNCS.PHASECHK.TRANS64 P0, [R5+URZ], R2 ;  /* 0x00000002050085a7 */ /* 0x000e64000800007f */
[----:B-1----:R-:W-:Y:S05]  /*6d50*/  @!P0 BRA `(.L_x_126) ;  /* 0xfffffffc00f08947 */ /* 0x002fea000383ffff */
[----:B------:R-:W-:Y:S05]  /*6d60*/  BRA `(.L_x_139) ;  /* 0xfffffff800dc7947 */ /* 0x000fea000383ffff */
.L_x_127:
[----:B0-----:R0:W1:Y:S02]  /*6d70*/  SYNCS.PHASECHK.TRANS64.TRYWAIT P0, [R7+URZ], R4 ;  /* 0x00000004070075a7 */ /* 0x001064000800017f */
[----:B-1----:R-:W-:Y:S05]  /*6d80*/  @!P0 NANOSLEEP.SYNCS 0x989680 ;  /* 0x009896800000895d */ /* 0x002fea0003900000 */
[----:B------:R-:W1:Y:S02]  /*6d90*/  @!P0 SYNCS.PHASECHK.TRANS64 P0, [R7+URZ], R4 ;  /* 0x00000004070085a7 */ /* 0x000e64000800007f */
[----:B-1----:R-:W-:Y:S05]  /*6da0*/  @!P0 BRA `(.L_x_127) ;  /* 0xfffffffc00f08947 */ /* 0x002fea000383ffff */
[----:B------:R-:W-:Y:S05]  /*6db0*/  BRA `(.L_x_140) ;  /* 0xfffffff800ec7947 */ /* 0x000fea000383ffff */
.L_x_128:
[----:B0-----:R0:W1:Y:S02]  /*6dc0*/  SYNCS.PHASECHK.TRANS64.TRYWAIT P0, [R6+URZ], R5 ;  /* 0x00000005060075a7 */ /* 0x001064000800017f */
[----:B-1----:R-:W-:Y:S05]  /*6dd0*/  @!P0 NANOSLEEP.SYNCS 0x989680 ;  /* 0x009896800000895d */ /* 0x002fea0003900000 */
[----:B------:R-:W1:Y:S02]  /*6de0*/  @!P0 SYNCS.PHASECHK.TRANS64 P0, [R6+URZ], R5 ;  /* 0x00000005060085a7 */ /* 0x000e64000800007f */
[----:B-1----:R-:W-:Y:S05]  /*6df0*/  @!P0 BRA `(.L_x_128) ;  /* 0xfffffffc00f08947 */ /* 0x002fea000383ffff */
[----:B------:R-:W-:Y:S05]  /*6e00*/  BRA `(.L_x_141) ;  /* 0xfffffff800f47947 */ /* 0x000fea000383ffff */
.L_x_142:
[----:B------:R-:W-:-:S00]  /*6e10*/  BRA `(.L_x_142) ;  /* 0xfffffffc00fc7947 */ /* 0x000fc0000383ffff */
[----:B------:R-:W-:-:S00]  /*6e20*/  NOP ;  /* 0x0000000000007918 */ /* 0x000fc00000000000 */
        /* <DEDUP_REMOVED lines=13> */
.L_x_143:


//--------------------- .nv.shared._ZN7cutlass13device_kernelINS_4gemm6kernel13GemmUniversalIN4cute5tupleIJiiiiEEENS1_10collective13CollectiveMmaINS1_37MainloopSm90TmaGmmaWarpSpecializedFP8ILi4ENS5_IJNS4_1CILi2EEESB_NSA_ILi1EEEEEENS1_32KernelTmaWarpSpecializedPingpongEEENS5_IJNSA_ILi64EEESG_SG_EEENS_12float_e5m2_tENS5_IJlSC_lEEESI_SJ_NS4_8TiledMMAINS4_8MMA_AtomIJNS4_4SM904GMMA30MMA_64x64x32_F32E5M2E5M2_SS_TNILNSN_7ScaleInE1ELSP_1EEEEEENS4_6LayoutINS5_IJSC_SC_SC_EEENS5_IJNSA_ILi0EEESU_SU_EEEEENS5_IJNS4_10UnderscoreESX_SX_EEEEENS4_23SM90_TMA_LOAD_MULTICASTENS4_14ComposedLayoutINS4_7SwizzleILi2ELi4ELi3EEENS4_18smem_ptr_flag_bitsILi8EEENSS_INS5_IJNSA_ILi8EEESG_EEENS5_IJSG_SC_EEEEEEEvNS4_8identityES10_S1A_vS1B_EENS_8epilogue10collective6detail29Sm90TmaWarpSpecializedAdapterINS1E_15DefaultEpilogueISI_SJ_SJ_NS1D_6thread17LinearCombinationISI_Li1EffLNS1I_9ScaleType4KindE0ELNS_15FloatRoundStyleE2ESI_EENS1_15EpilogueDefaultEEEEEvvEEEEvNT_6ParamsE --------------------------
	.section	.nv.shared._ZN7cutlass13device_kernelINS_4gemm6kernel13GemmUniversalIN4cute5tupleIJiiiiEEENS1_10collective13CollectiveMmaINS1_37MainloopSm90TmaGmmaWarpSpecializedFP8ILi4ENS5_IJNS4_1CILi2EEESB_NSA_ILi1EEEEEENS1_32KernelTmaWarpSpecializedPingpongEEENS5_IJNSA_ILi64EEESG_SG_EEENS_12float_e5m2_tENS5_IJlSC_lEEESI_SJ_NS4_8TiledMMAINS4_8MMA_AtomIJNS4_4SM904GMMA30MMA_64x64x32_F32E5M2E5M2_SS_TNILNSN_7ScaleInE1ELSP_1EEEEEENS4_6LayoutINS5_IJSC_SC_SC_EEENS5_IJNSA_ILi0EEESU_SU_EEEEENS5_IJNS4_10UnderscoreESX_SX_EEEEENS4_23SM90_TMA_LOAD_MULTICASTENS4_14ComposedLayoutINS4_7SwizzleILi2ELi4ELi3EEENS4_18smem_ptr_flag_bitsILi8EEENSS_INS5_IJNSA_ILi8EEESG_EEENS5_IJSG_SC_EEEEEEEvNS4_8identityES10_S1A_vS1B_EENS_8epilogue10collective6detail29Sm90TmaWarpSpecializedAdapterINS1E_15DefaultEpilogueISI_SJ_SJ_NS1D_6thread17LinearCombinationISI_Li1EffLNS1I_9ScaleType4KindE0ELNS_15FloatRoundStyleE2ESI_EENS1_15EpilogueDefaultEEEEEvvEEEEvNT_6ParamsE,"aw",@nobits
	.sectionflags	@""
	.align	16
	.zero		1024


//--------------------- .nv.shared.reserved.0     --------------------------
	.section	.nv.shared.reserved.0,"aw",@nobits
	.weak		__nv_reservedSMEM_offset_0_alias
	.size		__nv_reservedSMEM_offset_0_alias, 0, 0
	.other		__nv_reservedSMEM_offset_0_alias,@"STO_CUDA_RESERVED_SHARED STV_DEFAULT"
__nv_reservedSMEM_offset_0_alias:
	.zero		0


//--------------------- .nv.global                --------------------------
	.section	.nv.global,"aw",@nobits
.nv.global:
	.type		_ZN39_INTERNAL_f66efe58_4_k_cu_3e9f3ae0_51984cute1_E,@object
	.size		_ZN39_INTERNAL_f66efe58_4_k_cu_3e9f3ae0_51984cute1_E,(_ZN39_INTERNAL_f66efe58_4_k_cu_3e9f3ae0_51984cuda3std3__45__cpo6cbeginE - _ZN39_INTERNAL_f66efe58_4_k_cu_3e9f3ae0_51984cute1_E)
_ZN39_INTERNAL_f66efe58_4_k_cu_3e9f3ae0_51984cute1_E:
	.zero		1
	.type		_ZN39_INTERNAL_f66efe58_4_k_cu_3e9f3ae0_51984cuda3std3__45__cpo6cbeginE,@object
	.size		_ZN39_INTERNAL_f66efe58_4_k_cu_3e9f3ae0_51984cuda3std3__45__cpo6cbeginE,(_ZN39_INTERNAL_f66efe58_4_k_cu_3e9f3ae0_51984cuda3std3__48in_placeE - _ZN39_INTERNAL_f66efe58_4_k_cu_3e9f3ae0_51984cuda3std3__45__cpo6cbeginE)
_ZN39_INTERNAL_f66efe58_4_k_cu_3e9f3ae0_51984cuda3std3__45__cpo6cbeginE:
	.zero		1
	.type		_ZN39_INTERNAL_f66efe58_4_k_cu_3e9f3ae0_51984cuda3std3__48in_placeE,@object
	.size		_ZN39_INTERNAL_f66efe58_4_k_cu_3e9f3ae0_51984cuda3std3__48in_placeE,(_ZN39_INTERNAL_f66efe58_4_k_cu_3e9f3ae0_51984cuda3std6ranges3__45__cpo9iter_moveE - _ZN39_INTERNAL_f66efe58_4_k_cu_3e9f3ae0_51984cuda3std3__48in_placeE)
_ZN39_INTERNAL_f66efe58_4_k_cu_3e9f3ae0_51984cuda3std3__48in_placeE:
	.zero		1
	.type		_ZN39_INTERNAL_f66efe58_4_k_cu_3e9f3ae0_51984cuda3std6ranges3__45__cpo9iter_moveE,@object
	.size		_ZN39_INTERNAL_f66efe58_4_k_cu_3e9f3ae0_51984cuda3std6ranges3__45__cpo9iter_moveE,(_ZN39_INTERNAL_f66efe58_4_k_cu_3e9f3ae0_51984cuda3std3__45__cpo5beginE - _ZN39_INTERNAL_f66efe58_4_k_cu_3e9f3ae0_51984cuda3std6ranges3__45__cpo9iter_moveE)
_ZN39_INTERNAL_f66efe58_4_k_cu_3e9f3ae0_51984cuda3std6ranges3__45__cpo9iter_moveE:
	.zero		1
	.type		_ZN39_INTERNAL_f66efe58_4_k_cu_3e9f3ae0_51984cuda3std3__45__cpo5beginE,@object
	.size		_ZN39_INTERNAL_f66efe58_4_k_cu_3e9f3ae0_51984cuda3std3__45__cpo5beginE,(_ZN39_INTERNAL_f66efe58_4_k_cu_3e9f3ae0_51984cuda3std3__441_GLOBAL__N__f66efe58_4_k_cu_3e9f3ae0_51986ignoreE - _ZN39_INTERNAL_f66efe58_4_k_cu_3e9f3ae0_51984cuda3std3__45__cpo5beginE)
_ZN39_INTERNAL_f66efe58_4_k_cu_3e9f3ae0_51984cuda3std3__45__cpo5beginE:
	.zero		1
	.type		_ZN39_INTERNAL_f66efe58_4_k_cu_3e9f3ae0_51984cuda3std3__441_GLOBAL__N__f66efe58_4_k_cu_3e9f3ae0_51986ignoreE,@object
	.size		_ZN39_INTERNAL_f66efe58_4_k_cu_3e9f3ae0_51984cuda3std3__441_GLOBAL__N__f66efe58_4_k_cu_3e9f3ae0_51986ignoreE,(_ZN39_INTERNAL_f66efe58_4_k_cu_3e9f3ae0_51984cute7productE - _ZN39_INTERNAL_f66efe58_4_k_cu_3e9f3ae0_51984cuda3std3__441_GLOBAL__N__f66efe58_4_k_cu_3e9f3ae0_51986ignoreE)
_ZN39_INTERNAL_f66efe58_4_k_cu_3e9f3ae0_51984cuda3std3__441_GLOBAL__N__f66efe58_4_k_cu_3e9f3ae0_51986ignoreE:
	.zero		1
	.type		_ZN39_INTERNAL_f66efe58_4_k_cu_3e9f3ae0_51984cute7productE,@object
	.size		_ZN39_INTERNAL_f66efe58_4_k_cu_3e9f3ae0_51984cute7productE,(_ZN39_INTERNAL_f66efe58_4_k_cu_3e9f3ae0_51984cuda3std3__45__cpo3endE - _ZN39_INTERNAL_f66efe58_4_k_cu_3e9f3ae0_51984cute7productE)
_ZN39_INTERNAL_f66efe58_4_k_cu_3e9f3ae0_51984cute7productE:
	.zero		1
	.type		_ZN39_INTERNAL_f66efe58_4_k_cu_3e9f3ae0_51984cuda3std3__45__cpo3endE,@object
	.size		_ZN39_INTERNAL_f66efe58_4_k_cu_3e9f3ae0_51984cuda3std3__45__cpo3endE,(_ZN39_INTERNAL_f66efe58_4_k_cu_3e9f3ae0_51984cuda3std3__419piecewise_constructE - _ZN39_INTERNAL_f66efe58_4_k_cu_3e9f3ae0_51984cuda3std3__45__cpo3endE)
_ZN39_INTERNAL_f66efe58_4_k_cu_3e9f3ae0_51984cuda3std3__45__cpo3endE:
	.zero		1
	.type		_ZN39_INTERNAL_f66efe58_4_k_cu_3e9f3ae0_51984cuda3std3__419piecewise_constructE,@object
	.size		_ZN39_INTERNAL_f66efe58_4_k_cu_3e9f3ae0_51984cuda3std3__419piecewise_constructE,(_ZN39_INTERNAL_f66efe58_4_k_cu_3e9f3ae0_51984cuda3std3__45__cpo4cendE - _ZN39_INTERNAL_f66efe58_4_k_cu_3e9f3ae0_51984cuda3std3__419piecewise_constructE)
_ZN39_INTERNAL_f66efe58_4_k_cu_3e9f3ae0_51984cuda3std3__419piecewise_constructE:
	.zero		1
	.type		_ZN39_INTERNAL_f66efe58_4_k_cu_3e9f3ae0_51984cuda3std3__45__cpo4cendE,@object
	.size		_ZN39_INTERNAL_f66efe58_4_k_cu_3e9f3ae0_51984cuda3std3__45__cpo4cendE,(_ZN39_INTERNAL_f66efe58_4_k_cu_3e9f3ae0_51984cuda3std6ranges3__45__cpo4swapE - _ZN39_INTERNAL_f66efe58_4_k_cu_3e9f3ae0_51984cuda3std3__45__cpo4cendE)
_ZN39_INTERNAL_f66efe58_4_k_cu_3e9f3ae0_51984cuda3std3__45__cpo4cendE:
	.zero		1
	.type		_ZN39_INTERNAL_f66efe58_4_k_cu_3e9f3ae0_51984cuda3std6ranges3__45__cpo4swapE,@object
	.size		_ZN39_INTERNAL_f66efe58_4_k_cu_3e9f3ae0_51984cuda3std6ranges3__45__cpo4swapE,(.L_7 - _ZN39_INTERNAL_f66efe58_4_k_cu_3e9f3ae0_51984cuda3std6ranges3__45__cpo4swapE)
_ZN39_INTERNAL_f66efe58_4_k_cu_3e9f3ae0_51984cuda3std6ranges3__45__cpo4swapE:
	.zero		1
.L_7:


//--------------------- .nv.constant0._ZN7cutlass13device_kernelINS_4gemm6kernel13GemmUniversalIN4cute5tupleIJiiiiEEENS1_10collective13CollectiveMmaINS1_37MainloopSm90TmaGmmaWarpSpecializedFP8ILi4ENS5_IJNS4_1CILi2EEESB_NSA_ILi1EEEEEENS1_32KernelTmaWarpSpecializedPingpongEEENS5_IJNSA_ILi64EEESG_SG_EEENS_12float_e5m2_tENS5_IJlSC_lEEESI_SJ_NS4_8TiledMMAINS4_8MMA_AtomIJNS4_4SM904GMMA30MMA_64x64x32_F32E5M2E5M2_SS_TNILNSN_7ScaleInE1ELSP_1EEEEEENS4_6LayoutINS5_IJSC_SC_SC_EEENS5_IJNSA_ILi0EEESU_SU_EEEEENS5_IJNS4_10UnderscoreESX_SX_EEEEENS4_23SM90_TMA_LOAD_MULTICASTENS4_14ComposedLayoutINS4_7SwizzleILi2ELi4ELi3EEENS4_18smem_ptr_flag_bitsILi8EEENSS_INS5_IJNSA_ILi8EEESG_EEENS5_IJSG_SC_EEEEEEEvNS4_8identityES10_S1A_vS1B_EENS_8epilogue10collective6detail29Sm90TmaWarpSpecializedAdapterINS1E_15DefaultEpilogueISI_SJ_SJ_NS1D_6thread17LinearCombinationISI_Li1EffLNS1I_9ScaleType4KindE0ELNS_15FloatRoundStyleE2ESI_EENS1_15EpilogueDefaultEEEEEvvEEEEvNT_6ParamsE --------------------------
	.section	.nv.constant0._ZN7cutlass13device_kernelINS_4gemm6kernel13GemmUniversalIN4cute5tupleIJiiiiEEENS1_10collective13CollectiveMmaINS1_37MainloopSm90TmaGmmaWarpSpecializedFP8ILi4ENS5_IJNS4_1CILi2EEESB_NSA_ILi1EEEEEENS1_32KernelTmaWarpSpecializedPingpongEEENS5_IJNSA_ILi64EEESG_SG_EEENS_12float_e5m2_tENS5_IJlSC_lEEESI_SJ_NS4_8TiledMMAINS4_8MMA_AtomIJNS4_4SM904GMMA30MMA_64x64x32_F32E5M2E5M2_SS_TNILNSN_7ScaleInE1ELSP_1EEEEEENS4_6LayoutINS5_IJSC_SC_SC_EEENS5_IJNSA_ILi0EEESU_SU_EEEEENS5_IJNS4_10UnderscoreESX_SX_EEEEENS4_23SM90_TMA_LOAD_MULTICASTENS4_14ComposedLayoutINS4_7SwizzleILi2ELi4ELi3EEENS4_18smem_ptr_flag_bitsILi8EEENSS_INS5_IJNSA_ILi8EEESG_EEENS5_IJSG_SC_EEEEEEEvNS4_8identityES10_S1A_vS1B_EENS_8epilogue10collective6detail29Sm90TmaWarpSpecializedAdapterINS1E_15DefaultEpilogueISI_SJ_SJ_NS1D_6thread17LinearCombinationISI_Li1EffLNS1I_9ScaleType4KindE0ELNS_15FloatRoundStyleE2ESI_EENS1_15EpilogueDefaultEEEEEvvEEEEvNT_6ParamsE,"a",@progbits
	.sectionflags	@""
	.align	4
.nv.constant0._ZN7cutlass13device_kernelINS_4gemm6kernel13GemmUniversalIN4cute5tupleIJiiiiEEENS1_10collective13CollectiveMmaINS1_37MainloopSm90TmaGmmaWarpSpecializedFP8ILi4ENS5_IJNS4_1CILi2EEESB_NSA_ILi1EEEEEENS1_32KernelTmaWarpSpecializedPingpongEEENS5_IJNSA_ILi64EEESG_SG_EEENS_12float_e5m2_tENS5_IJlSC_lEEESI_SJ_NS4_8TiledMMAINS4_8MMA_AtomIJNS4_4SM904GMMA30MMA_64x64x32_F32E5M2E5M2_SS_TNILNSN_7ScaleInE1ELSP_1EEEEEENS4_6LayoutINS5_IJSC_SC_SC_EEENS5_IJNSA_ILi0EEESU_SU_EEEEENS5_IJNS4_10UnderscoreESX_SX_EEEEENS4_23SM90_TMA_LOAD_MULTICASTENS4_14ComposedLayoutINS4_7SwizzleILi2ELi4ELi3EEENS4_18smem_ptr_flag_bitsILi8EEENSS_INS5_IJNSA_ILi8EEESG_EEENS5_IJSG_SC_EEEEEEEvNS4_8identityES10_S1A_vS1B_EENS_8epilogue10collective6detail29Sm90TmaWarpSpecializedAdapterINS1E_15DefaultEpilogueISI_SJ_SJ_NS1D_6thread17LinearCombinationISI_Li1EffLNS1I_9ScaleType4KindE0ELNS_15FloatRoundStyleE2ESI_EENS1_15EpilogueDefaultEEEEEvvEEEEvNT_6ParamsE:
	.zero		1664


//--------------------- SYMBOLS --------------------------

	.type		.nv.reservedSmem.offset0,@object
	.size		.nv.reservedSmem.offset0,0x4
